//
// Generated by NVIDIA NVVM Compiler
//
// Compiler Build ID: CL-36424714
// Cuda compilation tools, release 13.0, V13.0.88
// Based on NVVM 20.0.0
//

.version 9.0
.target sm_100
.address_size 64

	// .globl	_Z6divphiP6float2S0_fii
.global .align 4 .b8 __cudart_i2opi_f[24] = {65, 144, 67, 60, 153, 149, 98, 219, 192, 221, 52, 245, 209, 87, 39, 252, 41, 21, 68, 78, 110, 131, 249, 162};

.visible .entry _Z6divphiP6float2S0_fii(
	.param .u64 .ptr .align 1 _Z6divphiP6float2S0_fii_param_0,
	.param .u64 .ptr .align 1 _Z6divphiP6float2S0_fii_param_1,
	.param .f32 _Z6divphiP6float2S0_fii_param_2,
	.param .u32 _Z6divphiP6float2S0_fii_param_3,
	.param .u32 _Z6divphiP6float2S0_fii_param_4
)
{
	.reg .pred 	%p<4>;
	.reg .b32 	%r<33>;
	.reg .b32 	%f<19>;
	.reg .b64 	%rd<9>;

	ld.param.u64 	%rd1, [_Z6divphiP6float2S0_fii_param_0];
	ld.param.u64 	%rd2, [_Z6divphiP6float2S0_fii_param_1];
	ld.param.f32 	%f1, [_Z6divphiP6float2S0_fii_param_2];
	ld.param.u32 	%r5, [_Z6divphiP6float2S0_fii_param_3];
	ld.param.u32 	%r6, [_Z6divphiP6float2S0_fii_param_4];
	mov.u32 	%r7, %ntid.x;
	mov.u32 	%r8, %ctaid.x;
	mov.u32 	%r9, %tid.x;
	mad.lo.s32 	%r1, %r7, %r8, %r9;
	mov.u32 	%r10, %ntid.y;
	mov.u32 	%r11, %ctaid.y;
	mov.u32 	%r12, %tid.y;
	mad.lo.s32 	%r13, %r10, %r11, %r12;
	mov.u32 	%r14, %ntid.z;
	mov.u32 	%r15, %ctaid.z;
	mov.u32 	%r16, %tid.z;
	mad.lo.s32 	%r3, %r14, %r15, %r16;
	max.s32 	%r17, %r1, %r13;
	setp.ge.s32 	%p1, %r17, %r5;
	setp.ge.s32 	%p2, %r3, %r6;
	or.pred  	%p3, %p1, %p2;
	@%p3 bra 	$L__BB0_2;
	cvta.to.global.u64 	%rd3, %rd2;
	cvta.to.global.u64 	%rd4, %rd1;
	neg.f32 	%f2, %f1;
	shr.u32 	%r18, %r5, 1;
	sub.s32 	%r19, %r1, %r18;
	cvt.rn.f32.s32 	%f3, %r19;
	mul.f32 	%f4, %f2, %f3;
	mul.f32 	%f5, %f4, %f3;
	sub.s32 	%r20, %r13, %r18;
	cvt.rn.f32.s32 	%f6, %r20;
	mul.f32 	%f7, %f1, %f6;
	mul.f32 	%f8, %f7, %f6;
	sub.f32 	%f9, %f5, %f8;
	mul.f32 	%f10, %f9, 0f3FB8AA3B;
	ex2.approx.f32 	%f11, %f10;
	mul.lo.s32 	%r21, %r5, %r3;
	add.s32 	%r22, %r21, %r13;
	mad.lo.s32 	%r23, %r22, %r5, %r1;
	mul.wide.s32 	%rd5, %r23, 8;
	add.s64 	%rd6, %rd3, %rd5;
	ld.global.v2.f32 	{%f12, %f13}, [%rd6];
	div.rn.f32 	%f14, %f12, %f11;
	mul.lo.s32 	%r24, %r5, %r5;
	shl.b32 	%r25, %r24, 2;
	cvt.rn.f32.u32 	%f15, %r25;
	div.rn.f32 	%f16, %f14, %f15;
	shl.b32 	%r26, %r13, 1;
	add.s32 	%r27, %r5, %r26;
	and.b32  	%r28, %r27, -2;
	shl.b32 	%r29, %r21, 2;
	add.s32 	%r30, %r28, %r29;
	add.s32 	%r31, %r18, %r1;
	mad.lo.s32 	%r32, %r30, %r5, %r31;
	mul.wide.s32 	%rd7, %r32, 8;
	add.s64 	%rd8, %rd4, %rd7;
	div.rn.f32 	%f17, %f13, %f11;
	div.rn.f32 	%f18, %f17, %f15;
	st.global.v2.f32 	[%rd8], {%f16, %f18};
$L__BB0_2:
	ret;

}
	// .globl	_Z11unpaddivphiP6float2S0_fii
.visible .entry _Z11unpaddivphiP6float2S0_fii(
	.param .u64 .ptr .align 1 _Z11unpaddivphiP6float2S0_fii_param_0,
	.param .u64 .ptr .align 1 _Z11unpaddivphiP6float2S0_fii_param_1,
	.param .f32 _Z11unpaddivphiP6float2S0_fii_param_2,
	.param .u32 _Z11unpaddivphiP6float2S0_fii_param_3,
	.param .u32 _Z11unpaddivphiP6float2S0_fii_param_4
)
{
	.reg .pred 	%p<4>;
	.reg .b32 	%r<33>;
	.reg .b32 	%f<19>;
	.reg .b64 	%rd<9>;

	ld.param.u64 	%rd1, [_Z11unpaddivphiP6float2S0_fii_param_0];
	ld.param.u64 	%rd2, [_Z11unpaddivphiP6float2S0_fii_param_1];
	ld.param.f32 	%f1, [_Z11unpaddivphiP6float2S0_fii_param_2];
	ld.param.u32 	%r5, [_Z11unpaddivphiP6float2S0_fii_param_3];
	ld.param.u32 	%r6, [_Z11unpaddivphiP6float2S0_fii_param_4];
	mov.u32 	%r7, %ntid.x;
	mov.u32 	%r8, %ctaid.x;
	mov.u32 	%r9, %tid.x;
	mad.lo.s32 	%r1, %r7, %r8, %r9;
	mov.u32 	%r10, %ntid.y;
	mov.u32 	%r11, %ctaid.y;
	mov.u32 	%r12, %tid.y;
	mad.lo.s32 	%r13, %r10, %r11, %r12;
	mov.u32 	%r14, %ntid.z;
	mov.u32 	%r15, %ctaid.z;
	mov.u32 	%r16, %tid.z;
	mad.lo.s32 	%r3, %r14, %r15, %r16;
	max.s32 	%r17, %r1, %r13;
	setp.ge.s32 	%p1, %r17, %r5;
	setp.ge.s32 	%p2, %r3, %r6;
	or.pred  	%p3, %p1, %p2;
	@%p3 bra 	$L__BB1_2;
	cvta.to.global.u64 	%rd3, %rd2;
	cvta.to.global.u64 	%rd4, %rd1;
	neg.f32 	%f2, %f1;
	shr.u32 	%r18, %r5, 1;
	sub.s32 	%r19, %r1, %r18;
	cvt.rn.f32.s32 	%f3, %r19;
	mul.f32 	%f4, %f2, %f3;
	mul.f32 	%f5, %f4, %f3;
	sub.s32 	%r20, %r13, %r18;
	cvt.rn.f32.s32 	%f6, %r20;
	mul.f32 	%f7, %f1, %f6;
	mul.f32 	%f8, %f7, %f6;
	sub.f32 	%f9, %f5, %f8;
	mul.f32 	%f10, %f9, 0f3FB8AA3B;
	ex2.approx.f32 	%f11, %f10;
	shl.b32 	%r21, %r13, 1;
	add.s32 	%r22, %r5, %r21;
	and.b32  	%r23, %r22, -2;
	mul.lo.s32 	%r24, %r5, %r3;
	shl.b32 	%r25, %r24, 2;
	add.s32 	%r26, %r23, %r25;
	add.s32 	%r27, %r18, %r1;
	mad.lo.s32 	%r28, %r26, %r5, %r27;
	mul.wide.s32 	%rd5, %r28, 8;
	add.s64 	%rd6, %rd3, %rd5;
	ld.global.v2.f32 	{%f12, %f13}, [%rd6];
	div.rn.f32 	%f14, %f12, %f11;
	mul.lo.s32 	%r29, %r5, %r5;
	shl.b32 	%r30, %r29, 2;
	cvt.rn.f32.u32 	%f15, %r30;
	div.rn.f32 	%f16, %f14, %f15;
	add.s32 	%r31, %r24, %r13;
	mad.lo.s32 	%r32, %r31, %r5, %r1;
	mul.wide.s32 	%rd7, %r32, 8;
	add.s64 	%rd8, %rd4, %rd7;
	div.rn.f32 	%f17, %f13, %f11;
	div.rn.f32 	%f18, %f17, %f15;
	st.global.v2.f32 	[%rd8], {%f16, %f18};
$L__BB1_2:
	ret;

}
	// .globl	_Z9fftshiftcP6float2ii
.visible .entry _Z9fftshiftcP6float2ii(
	.param .u64 .ptr .align 1 _Z9fftshiftcP6float2ii_param_0,
	.param .u32 _Z9fftshiftcP6float2ii_param_1,
	.param .u32 _Z9fftshiftcP6float2ii_param_2
)
{
	.reg .pred 	%p<4>;
	.reg .b32 	%r<32>;
	.reg .b32 	%f<6>;
	.reg .b64 	%rd<5>;

	ld.param.u64 	%rd1, [_Z9fftshiftcP6float2ii_param_0];
	ld.param.u32 	%r5, [_Z9fftshiftcP6float2ii_param_1];
	ld.param.u32 	%r6, [_Z9fftshiftcP6float2ii_param_2];
	mov.u32 	%r7, %ntid.x;
	mov.u32 	%r8, %ctaid.x;
	mov.u32 	%r9, %tid.x;
	mad.lo.s32 	%r1, %r7, %r8, %r9;
	mov.u32 	%r10, %ntid.y;
	mov.u32 	%r11, %ctaid.y;
	mov.u32 	%r12, %tid.y;
	mad.lo.s32 	%r13, %r10, %r11, %r12;
	mov.u32 	%r14, %ntid.z;
	mov.u32 	%r15, %ctaid.z;
	mov.u32 	%r16, %tid.z;
	mad.lo.s32 	%r3, %r14, %r15, %r16;
	max.s32 	%r17, %r1, %r13;
	setp.ge.s32 	%p1, %r17, %r5;
	setp.ge.s32 	%p2, %r3, %r6;
	or.pred  	%p3, %p1, %p2;
	@%p3 bra 	$L__BB2_2;
	cvta.to.global.u64 	%rd2, %rd1;
	add.s32 	%r18, %r1, 1;
	shr.u32 	%r19, %r18, 31;
	add.s32 	%r20, %r18, %r19;
	and.b32  	%r21, %r20, 2147483646;
	sub.s32 	%r22, %r18, %r21;
	shl.b32 	%r23, %r22, 1;
	sub.s32 	%r24, 1, %r23;
	shl.b32 	%r25, %r13, 1;
	not.b32 	%r26, %r25;
	and.b32  	%r27, %r26, 2;
	sub.s32 	%r28, 1, %r27;
	mul.lo.s32 	%r29, %r24, %r28;
	cvt.rn.f32.s32 	%f1, %r29;
	mad.lo.s32 	%r30, %r5, %r3, %r13;
	mad.lo.s32 	%r31, %r30, %r5, %r1;
	mul.wide.s32 	%rd3, %r31, 8;
	add.s64 	%rd4, %rd2, %rd3;
	ld.global.v2.f32 	{%f2, %f3}, [%rd4];
	mul.f32 	%f4, %f2, %f1;
	mul.f32 	%f5, %f3, %f1;
	st.global.v2.f32 	[%rd4], {%f4, %f5};
$L__BB2_2:
	ret;

}
	// .globl	_Z10fftshift1cP6float2iii
.visible .entry _Z10fftshift1cP6float2iii(
	.param .u64 .ptr .align 1 _Z10fftshift1cP6float2iii_param_0,
	.param .u32 _Z10fftshift1cP6float2iii_param_1,
	.param .u32 _Z10fftshift1cP6float2iii_param_2,
	.param .u32 _Z10fftshift1cP6float2iii_param_3
)
{
	.reg .pred 	%p<6>;
	.reg .b32 	%r<27>;
	.reg .b32 	%f<6>;
	.reg .b64 	%rd<5>;

	ld.param.u64 	%rd1, [_Z10fftshift1cP6float2iii_param_0];
	ld.param.u32 	%r4, [_Z10fftshift1cP6float2iii_param_1];
	ld.param.u32 	%r6, [_Z10fftshift1cP6float2iii_param_2];
	ld.param.u32 	%r5, [_Z10fftshift1cP6float2iii_param_3];
	mov.u32 	%r8, %ntid.x;
	mov.u32 	%r9, %ctaid.x;
	mov.u32 	%r10, %tid.x;
	mad.lo.s32 	%r1, %r8, %r9, %r10;
	mov.u32 	%r11, %ntid.y;
	mov.u32 	%r12, %ctaid.y;
	mov.u32 	%r13, %tid.y;
	mad.lo.s32 	%r14, %r11, %r12, %r13;
	mov.u32 	%r15, %ntid.z;
	mov.u32 	%r16, %ctaid.z;
	mov.u32 	%r17, %tid.z;
	mad.lo.s32 	%r3, %r15, %r16, %r17;
	setp.ge.s32 	%p1, %r1, %r4;
	setp.ge.s32 	%p2, %r14, %r6;
	or.pred  	%p3, %p1, %p2;
	setp.ge.s32 	%p4, %r3, %r5;
	or.pred  	%p5, %p3, %p4;
	@%p5 bra 	$L__BB3_2;
	cvta.to.global.u64 	%rd2, %rd1;
	add.s32 	%r18, %r1, 1;
	shr.u32 	%r19, %r18, 31;
	add.s32 	%r20, %r18, %r19;
	and.b32  	%r21, %r20, 2147483646;
	sub.s32 	%r22, %r18, %r21;
	shl.b32 	%r23, %r22, 1;
	sub.s32 	%r24, 1, %r23;
	cvt.rn.f32.s32 	%f1, %r24;
	mad.lo.s32 	%r25, %r5, %r14, %r3;
	mad.lo.s32 	%r26, %r25, %r4, %r1;
	mul.wide.s32 	%rd3, %r26, 8;
	add.s64 	%rd4, %rd2, %rd3;
	ld.global.v2.f32 	{%f2, %f3}, [%rd4];
	mul.f32 	%f4, %f2, %f1;
	mul.f32 	%f5, %f3, %f1;
	st.global.v2.f32 	[%rd4], {%f4, %f5};
$L__BB3_2:
	ret;

}
	// .globl	_Z4wrapP6float2iii
.visible .entry _Z4wrapP6float2iii(
	.param .u64 .ptr .align 1 _Z4wrapP6float2iii_param_0,
	.param .u32 _Z4wrapP6float2iii_param_1,
	.param .u32 _Z4wrapP6float2iii_param_2,
	.param .u32 _Z4wrapP6float2iii_param_3
)
{
	.reg .pred 	%p<7>;
	.reg .b32 	%r<39>;
	.reg .b32 	%f<3>;
	.reg .b64 	%rd<7>;

	ld.param.u64 	%rd1, [_Z4wrapP6float2iii_param_0];
	ld.param.u32 	%r7, [_Z4wrapP6float2iii_param_1];
	ld.param.u32 	%r8, [_Z4wrapP6float2iii_param_2];
	ld.param.u32 	%r6, [_Z4wrapP6float2iii_param_3];
	mov.u32 	%r9, %ntid.x;
	mov.u32 	%r10, %ctaid.x;
	mov.u32 	%r11, %tid.x;
	mad.lo.s32 	%r1, %r9, %r10, %r11;
	mov.u32 	%r12, %ntid.y;
	mov.u32 	%r13, %ctaid.y;
	mov.u32 	%r14, %tid.y;
	mad.lo.s32 	%r15, %r12, %r13, %r14;
	mov.u32 	%r16, %ntid.z;
	mov.u32 	%r17, %ctaid.z;
	mov.u32 	%r18, %tid.z;
	mad.lo.s32 	%r3, %r16, %r17, %r18;
	shl.b32 	%r4, %r7, 1;
	shl.b32 	%r19, %r6, 1;
	add.s32 	%r20, %r19, %r4;
	max.s32 	%r21, %r1, %r15;
	setp.ge.s32 	%p1, %r21, %r20;
	setp.ge.s32 	%p2, %r3, %r8;
	or.pred  	%p3, %p2, %p1;
	@%p3 bra 	$L__BB4_3;
	sub.s32 	%r22, %r20, %r6;
	min.s32 	%r23, %r1, %r15;
	setp.ge.s32 	%p4, %r23, %r6;
	setp.lt.s32 	%p5, %r21, %r22;
	and.pred  	%p6, %p5, %p4;
	@%p6 bra 	$L__BB4_3;
	cvta.to.global.u64 	%rd2, %rd1;
	add.s32 	%r25, %r4, %r1;
	sub.s32 	%r26, %r25, %r6;
	rem.s32 	%r27, %r26, %r4;
	add.s32 	%r28, %r4, %r15;
	sub.s32 	%r29, %r28, %r6;
	rem.s32 	%r30, %r29, %r4;
	mad.lo.s32 	%r31, %r20, %r15, %r1;
	mul.lo.s32 	%r32, %r20, %r3;
	mul.lo.s32 	%r33, %r32, %r20;
	add.s32 	%r34, %r31, %r33;
	add.s32 	%r35, %r30, %r6;
	add.s32 	%r36, %r33, %r6;
	add.s32 	%r37, %r36, %r27;
	mad.lo.s32 	%r38, %r35, %r20, %r37;
	mul.wide.s32 	%rd3, %r38, 8;
	add.s64 	%rd4, %rd2, %rd3;
	ld.global.v2.f32 	{%f1, %f2}, [%rd4];
	mul.wide.s32 	%rd5, %r34, 8;
	add.s64 	%rd6, %rd2, %rd5;
	st.global.v2.f32 	[%rd6], {%f1, %f2};
$L__BB4_3:
	ret;

}
	// .globl	_Z7wrapadjP6float2iii
.visible .entry _Z7wrapadjP6float2iii(
	.param .u64 .ptr .align 1 _Z7wrapadjP6float2iii_param_0,
	.param .u32 _Z7wrapadjP6float2iii_param_1,
	.param .u32 _Z7wrapadjP6float2iii_param_2,
	.param .u32 _Z7wrapadjP6float2iii_param_3
)
{
	.reg .pred 	%p<7>;
	.reg .b32 	%r<39>;
	.reg .b32 	%f<5>;
	.reg .b64 	%rd<7>;

	ld.param.u64 	%rd1, [_Z7wrapadjP6float2iii_param_0];
	ld.param.u32 	%r7, [_Z7wrapadjP6float2iii_param_1];
	ld.param.u32 	%r8, [_Z7wrapadjP6float2iii_param_2];
	ld.param.u32 	%r6, [_Z7wrapadjP6float2iii_param_3];
	mov.u32 	%r9, %ntid.x;
	mov.u32 	%r10, %ctaid.x;
	mov.u32 	%r11, %tid.x;
	mad.lo.s32 	%r1, %r9, %r10, %r11;
	mov.u32 	%r12, %ntid.y;
	mov.u32 	%r13, %ctaid.y;
	mov.u32 	%r14, %tid.y;
	mad.lo.s32 	%r15, %r12, %r13, %r14;
	mov.u32 	%r16, %ntid.z;
	mov.u32 	%r17, %ctaid.z;
	mov.u32 	%r18, %tid.z;
	mad.lo.s32 	%r3, %r16, %r17, %r18;
	shl.b32 	%r4, %r7, 1;
	shl.b32 	%r19, %r6, 1;
	add.s32 	%r20, %r19, %r4;
	max.s32 	%r21, %r1, %r15;
	setp.ge.s32 	%p1, %r21, %r20;
	setp.ge.s32 	%p2, %r3, %r8;
	or.pred  	%p3, %p2, %p1;
	@%p3 bra 	$L__BB5_3;
	sub.s32 	%r22, %r20, %r6;
	min.s32 	%r23, %r1, %r15;
	setp.ge.s32 	%p4, %r23, %r6;
	setp.lt.s32 	%p5, %r21, %r22;
	and.pred  	%p6, %p5, %p4;
	@%p6 bra 	$L__BB5_3;
	cvta.to.global.u64 	%rd2, %rd1;
	add.s32 	%r25, %r4, %r1;
	sub.s32 	%r26, %r25, %r6;
	rem.s32 	%r27, %r26, %r4;
	add.s32 	%r28, %r4, %r15;
	sub.s32 	%r29, %r28, %r6;
	rem.s32 	%r30, %r29, %r4;
	mad.lo.s32 	%r31, %r20, %r15, %r1;
	mul.lo.s32 	%r32, %r20, %r3;
	mul.lo.s32 	%r33, %r32, %r20;
	add.s32 	%r34, %r31, %r33;
	add.s32 	%r35, %r30, %r6;
	add.s32 	%r36, %r33, %r6;
	add.s32 	%r37, %r36, %r27;
	mad.lo.s32 	%r38, %r35, %r20, %r37;
	mul.wide.s32 	%rd3, %r38, 8;
	add.s64 	%rd4, %rd2, %rd3;
	mul.wide.s32 	%rd5, %r34, 8;
	add.s64 	%rd6, %rd2, %rd5;
	ld.global.f32 	%f1, [%rd6];
	atom.global.add.f32 	%f2, [%rd4], %f1;
	ld.global.f32 	%f3, [%rd6+4];
	atom.global.add.f32 	%f4, [%rd4+4], %f3;
$L__BB5_3:
	ret;

}
	// .globl	_Z6takexyPfS_S_ii
.visible .entry _Z6takexyPfS_S_ii(
	.param .u64 .ptr .align 1 _Z6takexyPfS_S_ii_param_0,
	.param .u64 .ptr .align 1 _Z6takexyPfS_S_ii_param_1,
	.param .u64 .ptr .align 1 _Z6takexyPfS_S_ii_param_2,
	.param .u32 _Z6takexyPfS_S_ii_param_3,
	.param .u32 _Z6takexyPfS_S_ii_param_4
)
{
	.reg .pred 	%p<6>;
	.reg .b32 	%r<21>;
	.reg .b32 	%f<16>;
	.reg .b64 	%rd<12>;

	ld.param.u64 	%rd3, [_Z6takexyPfS_S_ii_param_0];
	ld.param.u64 	%rd4, [_Z6takexyPfS_S_ii_param_1];
	ld.param.u64 	%rd5, [_Z6takexyPfS_S_ii_param_2];
	ld.param.u32 	%r3, [_Z6takexyPfS_S_ii_param_3];
	ld.param.u32 	%r4, [_Z6takexyPfS_S_ii_param_4];
	mov.u32 	%r6, %ntid.x;
	mov.u32 	%r7, %ctaid.x;
	mov.u32 	%r8, %tid.x;
	mad.lo.s32 	%r1, %r6, %r7, %r8;
	mov.u32 	%r9, %ntid.y;
	mov.u32 	%r10, %ctaid.y;
	mov.u32 	%r11, %tid.y;
	mad.lo.s32 	%r12, %r9, %r10, %r11;
	setp.ge.s32 	%p1, %r1, %r3;
	setp.ge.s32 	%p2, %r12, %r4;
	or.pred  	%p3, %p1, %p2;
	@%p3 bra 	$L__BB6_5;
	cvta.to.global.u64 	%rd6, %rd3;
	cvta.to.global.u64 	%rd7, %rd4;
	cvta.to.global.u64 	%rd8, %rd5;
	shr.u32 	%r13, %r3, 31;
	add.s32 	%r14, %r3, %r13;
	shr.s32 	%r15, %r14, 1;
	sub.s32 	%r16, %r1, %r15;
	cvt.rn.f32.s32 	%f4, %r16;
	cvt.rn.f32.s32 	%f5, %r3;
	div.rn.f32 	%f6, %f4, %f5;
	mul.wide.u32 	%rd9, %r12, 4;
	add.s64 	%rd10, %rd8, %rd9;
	ld.global.f32 	%f7, [%rd10];
	cos.approx.f32 	%f8, %f7;
	mul.f32 	%f9, %f6, %f8;
	mad.lo.s32 	%r17, %r3, %r12, %r1;
	mul.wide.s32 	%rd11, %r17, 4;
	add.s64 	%rd1, %rd6, %rd11;
	st.global.f32 	[%rd1], %f9;
	sub.s32 	%r18, %r15, %r1;
	cvt.rn.f32.s32 	%f10, %r18;
	div.rn.f32 	%f11, %f10, %f5;
	ld.global.f32 	%f12, [%rd10];
	sin.approx.f32 	%f13, %f12;
	mul.f32 	%f15, %f11, %f13;
	add.s64 	%rd2, %rd7, %rd11;
	st.global.f32 	[%rd2], %f15;
	ld.global.f32 	%f14, [%rd1];
	setp.ltu.f32 	%p4, %f14, 0f3F000000;
	@%p4 bra 	$L__BB6_3;
	mov.b32 	%r19, 1056964272;
	st.global.u32 	[%rd1], %r19;
	ld.global.f32 	%f15, [%rd2];
$L__BB6_3:
	setp.ltu.f32 	%p5, %f15, 0f3F000000;
	@%p5 bra 	$L__BB6_5;
	mov.b32 	%r20, 1056964272;
	st.global.u32 	[%rd2], %r20;
$L__BB6_5:
	ret;

}
	// .globl	_Z6gatherP6float2S0_PfS1_ifiii
.visible .entry _Z6gatherP6float2S0_PfS1_ifiii(
	.param .u64 .ptr .align 1 _Z6gatherP6float2S0_PfS1_ifiii_param_0,
	.param .u64 .ptr .align 1 _Z6gatherP6float2S0_PfS1_ifiii_param_1,
	.param .u64 .ptr .align 1 _Z6gatherP6float2S0_PfS1_ifiii_param_2,
	.param .u64 .ptr .align 1 _Z6gatherP6float2S0_PfS1_ifiii_param_3,
	.param .u32 _Z6gatherP6float2S0_PfS1_ifiii_param_4,
	.param .f32 _Z6gatherP6float2S0_PfS1_ifiii_param_5,
	.param .u32 _Z6gatherP6float2S0_PfS1_ifiii_param_6,
	.param .u32 _Z6gatherP6float2S0_PfS1_ifiii_param_7,
	.param .u32 _Z6gatherP6float2S0_PfS1_ifiii_param_8
)
{
	.reg .pred 	%p<11>;
	.reg .b32 	%r<67>;
	.reg .b32 	%f<143>;
	.reg .b64 	%rd<34>;
	.reg .b64 	%fd<46>;

	ld.param.u64 	%rd3, [_Z6gatherP6float2S0_PfS1_ifiii_param_2];
	ld.param.u64 	%rd4, [_Z6gatherP6float2S0_PfS1_ifiii_param_3];
	ld.param.u32 	%r18, [_Z6gatherP6float2S0_PfS1_ifiii_param_4];
	ld.param.f32 	%f22, [_Z6gatherP6float2S0_PfS1_ifiii_param_5];
	ld.param.u32 	%r19, [_Z6gatherP6float2S0_PfS1_ifiii_param_6];
	ld.param.u32 	%r21, [_Z6gatherP6float2S0_PfS1_ifiii_param_7];
	ld.param.u32 	%r20, [_Z6gatherP6float2S0_PfS1_ifiii_param_8];
	mov.u32 	%r23, %ntid.x;
	mov.u32 	%r24, %ctaid.x;
	mov.u32 	%r25, %tid.x;
	mad.lo.s32 	%r1, %r23, %r24, %r25;
	mov.u32 	%r26, %ntid.y;
	mov.u32 	%r27, %ctaid.y;
	mov.u32 	%r28, %tid.y;
	mad.lo.s32 	%r29, %r26, %r27, %r28;
	mov.u32 	%r30, %ntid.z;
	mov.u32 	%r31, %ctaid.z;
	mov.u32 	%r32, %tid.z;
	mad.lo.s32 	%r3, %r30, %r31, %r32;
	setp.ge.s32 	%p1, %r1, %r19;
	setp.ge.s32 	%p2, %r29, %r21;
	or.pred  	%p3, %p1, %p2;
	setp.ge.s32 	%p4, %r3, %r20;
	or.pred  	%p5, %p3, %p4;
	@%p5 bra 	$L__BB7_10;
	cvta.to.global.u64 	%rd5, %rd3;
	cvta.to.global.u64 	%rd6, %rd4;
	mul.lo.s32 	%r4, %r19, %r29;
	add.s32 	%r33, %r4, %r1;
	mul.wide.s32 	%rd7, %r33, 4;
	add.s64 	%rd8, %rd5, %rd7;
	ld.global.f32 	%f1, [%rd8];
	add.s64 	%rd9, %rd6, %rd7;
	ld.global.f32 	%f2, [%rd9];
	setp.lt.s32 	%p6, %r18, 0;
	mov.f32 	%f138, 0f00000000;
	mov.f32 	%f137, %f138;
	@%p6 bra 	$L__BB7_9;
	shl.b32 	%r5, %r18, 1;
	shl.b32 	%r35, %r19, 1;
	cvt.rn.f32.s32 	%f3, %r35;
	mul.f32 	%f25, %f2, %f3;
	cvt.rmi.f32.f32 	%f26, %f25;
	cvt.rn.f32.u32 	%f27, %r18;
	sub.f32 	%f4, %f26, %f27;
	mul.f32 	%f28, %f1, %f3;
	cvt.rmi.f32.f32 	%f29, %f28;
	sub.f32 	%f5, %f29, %f27;
	mul.f32 	%f30, %f22, %f22;
	sqrt.rn.f32 	%f31, %f30;
	cvt.f64.f32 	%fd5, %f31;
	mov.f64 	%fd6, 0d400921FB54411744;
	div.rn.f64 	%fd1, %fd6, %fd5;
	cvt.f64.f32 	%fd7, %f22;
	mov.f64 	%fd8, 0dC023BD3CC9B96D35;
	div.rn.f64 	%fd2, %fd8, %fd7;
	mov.f64 	%fd9, 0d4023BD3CC9B96D35;
	div.rn.f64 	%fd3, %fd9, %fd7;
	add.s32 	%r6, %r19, %r18;
	add.s32 	%r7, %r35, %r5;
	max.s32 	%r8, %r5, 0;
	mov.f32 	%f137, 0f00000000;
	mov.b32 	%r63, 0;
	mov.f32 	%f138, %f137;
$L__BB7_3:
	setp.lt.s32 	%p7, %r5, 3;
	cvt.rn.f32.u32 	%f32, %r63;
	add.f32 	%f33, %f4, %f32;
	cvt.rzi.s32.f32 	%r37, %f33;
	cvt.rn.f32.s32 	%f34, %r37;
	div.rn.f32 	%f35, %f34, %f3;
	sub.f32 	%f36, %f35, %f2;
	mul.f32 	%f37, %f36, %f36;
	cvt.f64.f32 	%fd10, %f37;
	mul.f64 	%fd4, %fd3, %fd10;
	mad.lo.s32 	%r38, %r7, %r3, %r6;
	add.s32 	%r39, %r38, %r37;
	mad.lo.s32 	%r10, %r39, %r7, %r6;
	mov.b32 	%r66, 0;
	@%p7 bra 	$L__BB7_6;
	mov.b32 	%r64, 0;
$L__BB7_5:
	.pragma "nounroll";
	ld.param.u64 	%rd31, [_Z6gatherP6float2S0_PfS1_ifiii_param_1];
	cvt.rn.f32.u32 	%f38, %r64;
	add.f32 	%f39, %f5, %f38;
	cvt.rzi.s32.f32 	%r41, %f39;
	cvt.rn.f32.s32 	%f40, %r41;
	div.rn.f32 	%f41, %f40, %f3;
	sub.f32 	%f42, %f41, %f1;
	mul.f32 	%f43, %f42, %f42;
	cvt.f64.f32 	%fd11, %f43;
	mul.f64 	%fd12, %fd2, %fd11;
	sub.f64 	%fd13, %fd12, %fd4;
	cvt.rn.f32.f64 	%f44, %fd13;
	mul.f32 	%f45, %f44, 0f3FB8AA3B;
	ex2.approx.f32 	%f46, %f45;
	cvt.f64.f32 	%fd14, %f46;
	mul.f64 	%fd15, %fd1, %fd14;
	cvt.rn.f32.f64 	%f47, %fd15;
	add.s32 	%r42, %r10, %r41;
	cvta.to.global.u64 	%rd10, %rd31;
	mul.wide.s32 	%rd11, %r42, 8;
	add.s64 	%rd12, %rd10, %rd11;
	ld.global.v2.f32 	{%f48, %f49}, [%rd12];
	fma.rn.f32 	%f50, %f48, %f47, %f137;
	fma.rn.f32 	%f51, %f49, %f47, %f138;
	add.s32 	%r43, %r64, 1;
	cvt.rn.f32.u32 	%f52, %r43;
	add.f32 	%f53, %f5, %f52;
	cvt.rzi.s32.f32 	%r44, %f53;
	cvt.rn.f32.s32 	%f54, %r44;
	div.rn.f32 	%f55, %f54, %f3;
	sub.f32 	%f56, %f55, %f1;
	mul.f32 	%f57, %f56, %f56;
	cvt.f64.f32 	%fd16, %f57;
	mul.f64 	%fd17, %fd2, %fd16;
	sub.f64 	%fd18, %fd17, %fd4;
	cvt.rn.f32.f64 	%f58, %fd18;
	mul.f32 	%f59, %f58, 0f3FB8AA3B;
	ex2.approx.f32 	%f60, %f59;
	cvt.f64.f32 	%fd19, %f60;
	mul.f64 	%fd20, %fd1, %fd19;
	cvt.rn.f32.f64 	%f61, %fd20;
	add.s32 	%r45, %r10, %r44;
	mul.wide.s32 	%rd13, %r45, 8;
	add.s64 	%rd14, %rd10, %rd13;
	ld.global.v2.f32 	{%f62, %f63}, [%rd14];
	fma.rn.f32 	%f64, %f62, %f61, %f50;
	fma.rn.f32 	%f65, %f63, %f61, %f51;
	add.s32 	%r46, %r64, 2;
	cvt.rn.f32.u32 	%f66, %r46;
	add.f32 	%f67, %f5, %f66;
	cvt.rzi.s32.f32 	%r47, %f67;
	cvt.rn.f32.s32 	%f68, %r47;
	div.rn.f32 	%f69, %f68, %f3;
	sub.f32 	%f70, %f69, %f1;
	mul.f32 	%f71, %f70, %f70;
	cvt.f64.f32 	%fd21, %f71;
	mul.f64 	%fd22, %fd2, %fd21;
	sub.f64 	%fd23, %fd22, %fd4;
	cvt.rn.f32.f64 	%f72, %fd23;
	mul.f32 	%f73, %f72, 0f3FB8AA3B;
	ex2.approx.f32 	%f74, %f73;
	cvt.f64.f32 	%fd24, %f74;
	mul.f64 	%fd25, %fd1, %fd24;
	cvt.rn.f32.f64 	%f75, %fd25;
	add.s32 	%r48, %r10, %r47;
	mul.wide.s32 	%rd15, %r48, 8;
	add.s64 	%rd16, %rd10, %rd15;
	ld.global.v2.f32 	{%f76, %f77}, [%rd16];
	fma.rn.f32 	%f78, %f76, %f75, %f64;
	fma.rn.f32 	%f79, %f77, %f75, %f65;
	add.s32 	%r49, %r64, 3;
	cvt.rn.f32.u32 	%f80, %r49;
	add.f32 	%f81, %f5, %f80;
	cvt.rzi.s32.f32 	%r50, %f81;
	cvt.rn.f32.s32 	%f82, %r50;
	div.rn.f32 	%f83, %f82, %f3;
	sub.f32 	%f84, %f83, %f1;
	mul.f32 	%f85, %f84, %f84;
	cvt.f64.f32 	%fd26, %f85;
	mul.f64 	%fd27, %fd2, %fd26;
	sub.f64 	%fd28, %fd27, %fd4;
	cvt.rn.f32.f64 	%f86, %fd28;
	mul.f32 	%f87, %f86, 0f3FB8AA3B;
	ex2.approx.f32 	%f88, %f87;
	cvt.f64.f32 	%fd29, %f88;
	mul.f64 	%fd30, %fd1, %fd29;
	cvt.rn.f32.f64 	%f89, %fd30;
	add.s32 	%r51, %r10, %r50;
	mul.wide.s32 	%rd17, %r51, 8;
	add.s64 	%rd18, %rd10, %rd17;
	ld.global.v2.f32 	{%f90, %f91}, [%rd18];
	fma.rn.f32 	%f137, %f90, %f89, %f78;
	fma.rn.f32 	%f138, %f91, %f89, %f79;
	add.s32 	%r64, %r64, 4;
	add.s32 	%r52, %r8, 1;
	and.b32  	%r66, %r52, 2147483644;
	setp.ne.s32 	%p8, %r64, %r66;
	@%p8 bra 	$L__BB7_5;
$L__BB7_6:
	and.b32  	%r53, %r8, 2;
	setp.eq.s32 	%p9, %r53, 0;
	@%p9 bra 	$L__BB7_8;
	ld.param.u64 	%rd32, [_Z6gatherP6float2S0_PfS1_ifiii_param_1];
	cvt.rn.f32.u32 	%f92, %r66;
	add.f32 	%f93, %f5, %f92;
	cvt.rzi.s32.f32 	%r54, %f93;
	cvt.rn.f32.s32 	%f94, %r54;
	div.rn.f32 	%f95, %f94, %f3;
	sub.f32 	%f96, %f95, %f1;
	mul.f32 	%f97, %f96, %f96;
	cvt.f64.f32 	%fd31, %f97;
	mul.f64 	%fd32, %fd2, %fd31;
	sub.f64 	%fd33, %fd32, %fd4;
	cvt.rn.f32.f64 	%f98, %fd33;
	mul.f32 	%f99, %f98, 0f3FB8AA3B;
	ex2.approx.f32 	%f100, %f99;
	cvt.f64.f32 	%fd34, %f100;
	mul.f64 	%fd35, %fd1, %fd34;
	cvt.rn.f32.f64 	%f101, %fd35;
	add.s32 	%r55, %r10, %r54;
	cvta.to.global.u64 	%rd19, %rd32;
	mul.wide.s32 	%rd20, %r55, 8;
	add.s64 	%rd21, %rd19, %rd20;
	ld.global.v2.f32 	{%f102, %f103}, [%rd21];
	fma.rn.f32 	%f104, %f102, %f101, %f137;
	fma.rn.f32 	%f105, %f103, %f101, %f138;
	add.s32 	%r56, %r66, 1;
	cvt.rn.f32.u32 	%f106, %r56;
	add.f32 	%f107, %f5, %f106;
	cvt.rzi.s32.f32 	%r57, %f107;
	cvt.rn.f32.s32 	%f108, %r57;
	div.rn.f32 	%f109, %f108, %f3;
	sub.f32 	%f110, %f109, %f1;
	mul.f32 	%f111, %f110, %f110;
	cvt.f64.f32 	%fd36, %f111;
	mul.f64 	%fd37, %fd2, %fd36;
	sub.f64 	%fd38, %fd37, %fd4;
	cvt.rn.f32.f64 	%f112, %fd38;
	mul.f32 	%f113, %f112, 0f3FB8AA3B;
	ex2.approx.f32 	%f114, %f113;
	cvt.f64.f32 	%fd39, %f114;
	mul.f64 	%fd40, %fd1, %fd39;
	cvt.rn.f32.f64 	%f115, %fd40;
	add.s32 	%r58, %r10, %r57;
	mul.wide.s32 	%rd22, %r58, 8;
	add.s64 	%rd23, %rd19, %rd22;
	ld.global.v2.f32 	{%f116, %f117}, [%rd23];
	fma.rn.f32 	%f137, %f116, %f115, %f104;
	fma.rn.f32 	%f138, %f117, %f115, %f105;
	add.s32 	%r66, %r66, 2;
$L__BB7_8:
	ld.param.u64 	%rd33, [_Z6gatherP6float2S0_PfS1_ifiii_param_1];
	cvt.rn.f32.u32 	%f118, %r66;
	add.f32 	%f119, %f5, %f118;
	cvt.rzi.s32.f32 	%r59, %f119;
	cvt.rn.f32.s32 	%f120, %r59;
	div.rn.f32 	%f121, %f120, %f3;
	sub.f32 	%f122, %f121, %f1;
	mul.f32 	%f123, %f122, %f122;
	cvt.f64.f32 	%fd41, %f123;
	mul.f64 	%fd42, %fd2, %fd41;
	sub.f64 	%fd43, %fd42, %fd4;
	cvt.rn.f32.f64 	%f124, %fd43;
	mul.f32 	%f125, %f124, 0f3FB8AA3B;
	ex2.approx.f32 	%f126, %f125;
	cvt.f64.f32 	%fd44, %f126;
	mul.f64 	%fd45, %fd1, %fd44;
	cvt.rn.f32.f64 	%f127, %fd45;
	add.s32 	%r60, %r10, %r59;
	cvta.to.global.u64 	%rd24, %rd33;
	mul.wide.s32 	%rd25, %r60, 8;
	add.s64 	%rd26, %rd24, %rd25;
	ld.global.v2.f32 	{%f128, %f129}, [%rd26];
	fma.rn.f32 	%f137, %f128, %f127, %f137;
	fma.rn.f32 	%f138, %f129, %f127, %f138;
	add.s32 	%r17, %r63, 1;
	setp.ne.s32 	%p10, %r63, %r8;
	mov.u32 	%r63, %r17;
	@%p10 bra 	$L__BB7_3;
$L__BB7_9:
	ld.param.u64 	%rd30, [_Z6gatherP6float2S0_PfS1_ifiii_param_0];
	cvt.rn.f32.s32 	%f130, %r19;
	div.rn.f32 	%f131, %f137, %f130;
	mad.lo.s32 	%r61, %r19, %r3, %r1;
	mad.lo.s32 	%r62, %r20, %r4, %r61;
	cvta.to.global.u64 	%rd27, %rd30;
	mul.wide.s32 	%rd28, %r62, 8;
	add.s64 	%rd29, %rd27, %rd28;
	div.rn.f32 	%f132, %f138, %f130;
	st.global.v2.f32 	[%rd29], {%f131, %f132};
$L__BB7_10:
	ret;

}
	// .globl	_Z7scatterP6float2S0_PfS1_ifiii
.visible .entry _Z7scatterP6float2S0_PfS1_ifiii(
	.param .u64 .ptr .align 1 _Z7scatterP6float2S0_PfS1_ifiii_param_0,
	.param .u64 .ptr .align 1 _Z7scatterP6float2S0_PfS1_ifiii_param_1,
	.param .u64 .ptr .align 1 _Z7scatterP6float2S0_PfS1_ifiii_param_2,
	.param .u64 .ptr .align 1 _Z7scatterP6float2S0_PfS1_ifiii_param_3,
	.param .u32 _Z7scatterP6float2S0_PfS1_ifiii_param_4,
	.param .f32 _Z7scatterP6float2S0_PfS1_ifiii_param_5,
	.param .u32 _Z7scatterP6float2S0_PfS1_ifiii_param_6,
	.param .u32 _Z7scatterP6float2S0_PfS1_ifiii_param_7,
	.param .u32 _Z7scatterP6float2S0_PfS1_ifiii_param_8
)
{
	.reg .pred 	%p<11>;
	.reg .b32 	%r<70>;
	.reg .b32 	%f<123>;
	.reg .b64 	%rd<33>;
	.reg .b64 	%fd<46>;

	ld.param.u64 	%rd2, [_Z7scatterP6float2S0_PfS1_ifiii_param_1];
	ld.param.u64 	%rd3, [_Z7scatterP6float2S0_PfS1_ifiii_param_2];
	ld.param.u64 	%rd4, [_Z7scatterP6float2S0_PfS1_ifiii_param_3];
	ld.param.u32 	%r15, [_Z7scatterP6float2S0_PfS1_ifiii_param_4];
	ld.param.f32 	%f8, [_Z7scatterP6float2S0_PfS1_ifiii_param_5];
	ld.param.u32 	%r16, [_Z7scatterP6float2S0_PfS1_ifiii_param_6];
	ld.param.u32 	%r18, [_Z7scatterP6float2S0_PfS1_ifiii_param_7];
	ld.param.u32 	%r17, [_Z7scatterP6float2S0_PfS1_ifiii_param_8];
	mov.u32 	%r20, %ntid.x;
	mov.u32 	%r21, %ctaid.x;
	mov.u32 	%r22, %tid.x;
	mad.lo.s32 	%r1, %r20, %r21, %r22;
	mov.u32 	%r23, %ntid.y;
	mov.u32 	%r24, %ctaid.y;
	mov.u32 	%r25, %tid.y;
	mad.lo.s32 	%r26, %r23, %r24, %r25;
	mov.u32 	%r27, %ntid.z;
	mov.u32 	%r28, %ctaid.z;
	mov.u32 	%r29, %tid.z;
	mad.lo.s32 	%r3, %r27, %r28, %r29;
	setp.ge.s32 	%p1, %r1, %r16;
	setp.ge.s32 	%p2, %r26, %r18;
	or.pred  	%p3, %p1, %p2;
	setp.ge.s32 	%p4, %r3, %r17;
	or.pred  	%p5, %p3, %p4;
	@%p5 bra 	$L__BB8_9;
	cvta.to.global.u64 	%rd5, %rd3;
	cvta.to.global.u64 	%rd6, %rd4;
	cvta.to.global.u64 	%rd7, %rd2;
	mul.lo.s32 	%r30, %r16, %r26;
	add.s32 	%r31, %r30, %r1;
	mul.wide.s32 	%rd8, %r31, 4;
	add.s64 	%rd9, %rd5, %rd8;
	ld.global.f32 	%f1, [%rd9];
	add.s64 	%rd10, %rd6, %rd8;
	ld.global.f32 	%f2, [%rd10];
	mad.lo.s32 	%r32, %r16, %r3, %r1;
	mad.lo.s32 	%r33, %r17, %r30, %r32;
	mul.wide.s32 	%rd11, %r33, 8;
	add.s64 	%rd12, %rd7, %rd11;
	ld.global.v2.f32 	{%f9, %f10}, [%rd12];
	cvt.rn.f32.s32 	%f11, %r16;
	div.rn.f32 	%f3, %f9, %f11;
	div.rn.f32 	%f4, %f10, %f11;
	setp.lt.s32 	%p6, %r15, 0;
	@%p6 bra 	$L__BB8_9;
	shl.b32 	%r4, %r15, 1;
	shl.b32 	%r35, %r16, 1;
	cvt.rn.f32.s32 	%f5, %r35;
	mul.f32 	%f12, %f2, %f5;
	cvt.rmi.f32.f32 	%f13, %f12;
	cvt.rn.f32.u32 	%f14, %r15;
	sub.f32 	%f6, %f13, %f14;
	mul.f32 	%f15, %f1, %f5;
	cvt.rmi.f32.f32 	%f16, %f15;
	sub.f32 	%f7, %f16, %f14;
	mul.f32 	%f17, %f8, %f8;
	sqrt.rn.f32 	%f18, %f17;
	cvt.f64.f32 	%fd5, %f18;
	mov.f64 	%fd6, 0d400921FB54411744;
	div.rn.f64 	%fd1, %fd6, %fd5;
	cvt.f64.f32 	%fd7, %f8;
	mov.f64 	%fd8, 0dC023BD3CC9B96D35;
	div.rn.f64 	%fd2, %fd8, %fd7;
	mov.f64 	%fd9, 0d4023BD3CC9B96D35;
	div.rn.f64 	%fd3, %fd9, %fd7;
	add.s32 	%r5, %r16, %r15;
	add.s32 	%r6, %r35, %r4;
	max.s32 	%r7, %r4, 0;
	mov.b32 	%r67, 0;
$L__BB8_3:
	setp.lt.s32 	%p7, %r4, 3;
	cvt.rn.f32.u32 	%f19, %r67;
	add.f32 	%f20, %f6, %f19;
	cvt.rzi.s32.f32 	%r37, %f20;
	cvt.rn.f32.s32 	%f21, %r37;
	div.rn.f32 	%f22, %f21, %f5;
	sub.f32 	%f23, %f22, %f2;
	mul.f32 	%f24, %f23, %f23;
	cvt.f64.f32 	%fd10, %f24;
	mul.f64 	%fd4, %fd3, %fd10;
	mov.u32 	%r39, %ctaid.z;
	mov.u32 	%r40, %tid.z;
	mad.lo.s32 	%r41, %r27, %r39, %r40;
	mad.lo.s32 	%r42, %r6, %r41, %r5;
	add.s32 	%r43, %r42, %r37;
	mad.lo.s32 	%r9, %r43, %r6, %r5;
	mov.b32 	%r69, 0;
	@%p7 bra 	$L__BB8_6;
	mov.b32 	%r68, 0;
$L__BB8_5:
	ld.param.u64 	%rd30, [_Z7scatterP6float2S0_PfS1_ifiii_param_0];
	cvt.rn.f32.u32 	%f25, %r68;
	add.f32 	%f26, %f7, %f25;
	cvt.rzi.s32.f32 	%r45, %f26;
	cvt.rn.f32.s32 	%f27, %r45;
	div.rn.f32 	%f28, %f27, %f5;
	sub.f32 	%f29, %f28, %f1;
	mul.f32 	%f30, %f29, %f29;
	cvt.f64.f32 	%fd11, %f30;
	mul.f64 	%fd12, %fd2, %fd11;
	sub.f64 	%fd13, %fd12, %fd4;
	cvt.rn.f32.f64 	%f31, %fd13;
	mul.f32 	%f32, %f31, 0f3FB8AA3B;
	ex2.approx.f32 	%f33, %f32;
	cvt.f64.f32 	%fd14, %f33;
	mul.f64 	%fd15, %fd1, %fd14;
	cvt.rn.f32.f64 	%f34, %fd15;
	add.s32 	%r46, %r9, %r45;
	cvta.to.global.u64 	%rd13, %rd30;
	mul.wide.s32 	%rd14, %r46, 8;
	add.s64 	%rd15, %rd13, %rd14;
	mul.f32 	%f35, %f3, %f34;
	atom.global.add.f32 	%f36, [%rd15], %f35;
	mul.f32 	%f37, %f4, %f34;
	atom.global.add.f32 	%f38, [%rd15+4], %f37;
	add.s32 	%r47, %r68, 1;
	cvt.rn.f32.u32 	%f39, %r47;
	add.f32 	%f40, %f7, %f39;
	cvt.rzi.s32.f32 	%r48, %f40;
	cvt.rn.f32.s32 	%f41, %r48;
	div.rn.f32 	%f42, %f41, %f5;
	sub.f32 	%f43, %f42, %f1;
	mul.f32 	%f44, %f43, %f43;
	cvt.f64.f32 	%fd16, %f44;
	mul.f64 	%fd17, %fd2, %fd16;
	sub.f64 	%fd18, %fd17, %fd4;
	cvt.rn.f32.f64 	%f45, %fd18;
	mul.f32 	%f46, %f45, 0f3FB8AA3B;
	ex2.approx.f32 	%f47, %f46;
	cvt.f64.f32 	%fd19, %f47;
	mul.f64 	%fd20, %fd1, %fd19;
	cvt.rn.f32.f64 	%f48, %fd20;
	add.s32 	%r49, %r9, %r48;
	mul.wide.s32 	%rd16, %r49, 8;
	add.s64 	%rd17, %rd13, %rd16;
	mul.f32 	%f49, %f3, %f48;
	atom.global.add.f32 	%f50, [%rd17], %f49;
	mul.f32 	%f51, %f4, %f48;
	atom.global.add.f32 	%f52, [%rd17+4], %f51;
	add.s32 	%r50, %r68, 2;
	cvt.rn.f32.u32 	%f53, %r50;
	add.f32 	%f54, %f7, %f53;
	cvt.rzi.s32.f32 	%r51, %f54;
	cvt.rn.f32.s32 	%f55, %r51;
	div.rn.f32 	%f56, %f55, %f5;
	sub.f32 	%f57, %f56, %f1;
	mul.f32 	%f58, %f57, %f57;
	cvt.f64.f32 	%fd21, %f58;
	mul.f64 	%fd22, %fd2, %fd21;
	sub.f64 	%fd23, %fd22, %fd4;
	cvt.rn.f32.f64 	%f59, %fd23;
	mul.f32 	%f60, %f59, 0f3FB8AA3B;
	ex2.approx.f32 	%f61, %f60;
	cvt.f64.f32 	%fd24, %f61;
	mul.f64 	%fd25, %fd1, %fd24;
	cvt.rn.f32.f64 	%f62, %fd25;
	add.s32 	%r52, %r9, %r51;
	mul.wide.s32 	%rd18, %r52, 8;
	add.s64 	%rd19, %rd13, %rd18;
	mul.f32 	%f63, %f3, %f62;
	atom.global.add.f32 	%f64, [%rd19], %f63;
	mul.f32 	%f65, %f4, %f62;
	atom.global.add.f32 	%f66, [%rd19+4], %f65;
	add.s32 	%r53, %r68, 3;
	cvt.rn.f32.u32 	%f67, %r53;
	add.f32 	%f68, %f7, %f67;
	cvt.rzi.s32.f32 	%r54, %f68;
	cvt.rn.f32.s32 	%f69, %r54;
	div.rn.f32 	%f70, %f69, %f5;
	sub.f32 	%f71, %f70, %f1;
	mul.f32 	%f72, %f71, %f71;
	cvt.f64.f32 	%fd26, %f72;
	mul.f64 	%fd27, %fd2, %fd26;
	sub.f64 	%fd28, %fd27, %fd4;
	cvt.rn.f32.f64 	%f73, %fd28;
	mul.f32 	%f74, %f73, 0f3FB8AA3B;
	ex2.approx.f32 	%f75, %f74;
	cvt.f64.f32 	%fd29, %f75;
	mul.f64 	%fd30, %fd1, %fd29;
	cvt.rn.f32.f64 	%f76, %fd30;
	add.s32 	%r55, %r9, %r54;
	mul.wide.s32 	%rd20, %r55, 8;
	add.s64 	%rd21, %rd13, %rd20;
	mul.f32 	%f77, %f3, %f76;
	atom.global.add.f32 	%f78, [%rd21], %f77;
	mul.f32 	%f79, %f4, %f76;
	atom.global.add.f32 	%f80, [%rd21+4], %f79;
	add.s32 	%r68, %r68, 4;
	add.s32 	%r56, %r7, 1;
	and.b32  	%r69, %r56, 2147483644;
	setp.ne.s32 	%p8, %r68, %r69;
	@%p8 bra 	$L__BB8_5;
$L__BB8_6:
	ld.param.u64 	%rd31, [_Z7scatterP6float2S0_PfS1_ifiii_param_0];
	add.s32 	%r57, %r7, 1;
	and.b32  	%r58, %r57, 3;
	setp.eq.s32 	%p9, %r58, 1;
	cvt.rn.f32.u32 	%f81, %r69;
	add.f32 	%f82, %f7, %f81;
	cvt.rzi.s32.f32 	%r59, %f82;
	cvt.rn.f32.s32 	%f83, %r59;
	div.rn.f32 	%f84, %f83, %f5;
	sub.f32 	%f85, %f84, %f1;
	mul.f32 	%f86, %f85, %f85;
	cvt.f64.f32 	%fd31, %f86;
	mul.f64 	%fd32, %fd2, %fd31;
	sub.f64 	%fd33, %fd32, %fd4;
	cvt.rn.f32.f64 	%f87, %fd33;
	mul.f32 	%f88, %f87, 0f3FB8AA3B;
	ex2.approx.f32 	%f89, %f88;
	cvt.f64.f32 	%fd34, %f89;
	mul.f64 	%fd35, %fd1, %fd34;
	cvt.rn.f32.f64 	%f90, %fd35;
	add.s32 	%r60, %r9, %r59;
	cvta.to.global.u64 	%rd22, %rd31;
	mul.wide.s32 	%rd23, %r60, 8;
	add.s64 	%rd24, %rd22, %rd23;
	mul.f32 	%f91, %f3, %f90;
	atom.global.add.f32 	%f92, [%rd24], %f91;
	mul.f32 	%f93, %f4, %f90;
	atom.global.add.f32 	%f94, [%rd24+4], %f93;
	@%p9 bra 	$L__BB8_8;
	ld.param.u64 	%rd32, [_Z7scatterP6float2S0_PfS1_ifiii_param_0];
	add.s32 	%r61, %r69, 1;
	cvt.rn.f32.u32 	%f95, %r61;
	add.f32 	%f96, %f7, %f95;
	cvt.rzi.s32.f32 	%r62, %f96;
	cvt.rn.f32.s32 	%f97, %r62;
	div.rn.f32 	%f98, %f97, %f5;
	sub.f32 	%f99, %f98, %f1;
	mul.f32 	%f100, %f99, %f99;
	cvt.f64.f32 	%fd36, %f100;
	mul.f64 	%fd37, %fd2, %fd36;
	sub.f64 	%fd38, %fd37, %fd4;
	cvt.rn.f32.f64 	%f101, %fd38;
	mul.f32 	%f102, %f101, 0f3FB8AA3B;
	ex2.approx.f32 	%f103, %f102;
	cvt.f64.f32 	%fd39, %f103;
	mul.f64 	%fd40, %fd1, %fd39;
	cvt.rn.f32.f64 	%f104, %fd40;
	add.s32 	%r63, %r9, %r62;
	cvta.to.global.u64 	%rd25, %rd32;
	mul.wide.s32 	%rd26, %r63, 8;
	add.s64 	%rd27, %rd25, %rd26;
	mul.f32 	%f105, %f3, %f104;
	atom.global.add.f32 	%f106, [%rd27], %f105;
	mul.f32 	%f107, %f4, %f104;
	atom.global.add.f32 	%f108, [%rd27+4], %f107;
	add.s32 	%r64, %r69, 2;
	cvt.rn.f32.u32 	%f109, %r64;
	add.f32 	%f110, %f7, %f109;
	cvt.rzi.s32.f32 	%r65, %f110;
	cvt.rn.f32.s32 	%f111, %r65;
	div.rn.f32 	%f112, %f111, %f5;
	sub.f32 	%f113, %f112, %f1;
	mul.f32 	%f114, %f113, %f113;
	cvt.f64.f32 	%fd41, %f114;
	mul.f64 	%fd42, %fd2, %fd41;
	sub.f64 	%fd43, %fd42, %fd4;
	cvt.rn.f32.f64 	%f115, %fd43;
	mul.f32 	%f116, %f115, 0f3FB8AA3B;
	ex2.approx.f32 	%f117, %f116;
	cvt.f64.f32 	%fd44, %f117;
	mul.f64 	%fd45, %fd1, %fd44;
	cvt.rn.f32.f64 	%f118, %fd45;
	add.s32 	%r66, %r9, %r65;
	mul.wide.s32 	%rd28, %r66, 8;
	add.s64 	%rd29, %rd25, %rd28;
	mul.f32 	%f119, %f3, %f118;
	atom.global.add.f32 	%f120, [%rd29], %f119;
	mul.f32 	%f121, %f4, %f118;
	atom.global.add.f32 	%f122, [%rd29+4], %f121;
$L__BB8_8:
	add.s32 	%r14, %r67, 1;
	setp.ne.s32 	%p10, %r67, %r7;
	mov.u32 	%r67, %r14;
	@%p10 bra 	$L__BB8_3;
$L__BB8_9:
	ret;

}
	// .globl	_Z4circP6float2fii
.visible .entry _Z4circP6float2fii(
	.param .u64 .ptr .align 1 _Z4circP6float2fii_param_0,
	.param .f32 _Z4circP6float2fii_param_1,
	.param .u32 _Z4circP6float2fii_param_2,
	.param .u32 _Z4circP6float2fii_param_3
)
{
	.reg .pred 	%p<5>;
	.reg .b32 	%r<23>;
	.reg .b32 	%f<18>;
	.reg .b64 	%rd<5>;

	ld.param.u64 	%rd1, [_Z4circP6float2fii_param_0];
	ld.param.f32 	%f1, [_Z4circP6float2fii_param_1];
	ld.param.u32 	%r5, [_Z4circP6float2fii_param_2];
	ld.param.u32 	%r6, [_Z4circP6float2fii_param_3];
	mov.u32 	%r7, %ntid.x;
	mov.u32 	%r8, %ctaid.x;
	mov.u32 	%r9, %tid.x;
	mad.lo.s32 	%r1, %r7, %r8, %r9;
	mov.u32 	%r10, %ntid.y;
	mov.u32 	%r11, %ctaid.y;
	mov.u32 	%r12, %tid.y;
	mad.lo.s32 	%r13, %r10, %r11, %r12;
	mov.u32 	%r14, %ntid.z;
	mov.u32 	%r15, %ctaid.z;
	mov.u32 	%r16, %tid.z;
	mad.lo.s32 	%r3, %r14, %r15, %r16;
	max.s32 	%r17, %r1, %r13;
	setp.ge.s32 	%p1, %r17, %r5;
	setp.ge.s32 	%p2, %r3, %r6;
	or.pred  	%p3, %p1, %p2;
	@%p3 bra 	$L__BB9_2;
	cvta.to.global.u64 	%rd2, %rd1;
	mad.lo.s32 	%r18, %r5, %r3, %r13;
	mad.lo.s32 	%r19, %r18, %r5, %r1;
	shr.u32 	%r20, %r5, 1;
	sub.s32 	%r21, %r1, %r20;
	cvt.rn.f32.s32 	%f2, %r21;
	cvt.rn.f32.u32 	%f3, %r5;
	div.rn.f32 	%f4, %f2, %f3;
	sub.s32 	%r22, %r13, %r20;
	cvt.rn.f32.s32 	%f5, %r22;
	div.rn.f32 	%f6, %f5, %f3;
	mul.f32 	%f7, %f4, 0f40800000;
	mul.f32 	%f8, %f6, 0f40800000;
	mul.f32 	%f9, %f6, %f8;
	fma.rn.f32 	%f10, %f4, %f7, %f9;
	mov.f32 	%f11, 0f3F800000;
	sub.f32 	%f12, %f11, %f1;
	setp.lt.f32 	%p4, %f10, %f12;
	selp.f32 	%f13, 0f3F800000, 0f00000000, %p4;
	mul.wide.s32 	%rd3, %r19, 8;
	add.s64 	%rd4, %rd2, %rd3;
	ld.global.v2.f32 	{%f14, %f15}, [%rd4];
	mul.f32 	%f16, %f14, %f13;
	mul.f32 	%f17, %f15, %f13;
	st.global.v2.f32 	[%rd4], {%f16, %f17};
$L__BB9_2:
	ret;

}
	// .globl	_Z11applyfilterP6float2iii
.visible .entry _Z11applyfilterP6float2iii(
	.param .u64 .ptr .align 1 _Z11applyfilterP6float2iii_param_0,
	.param .u32 _Z11applyfilterP6float2iii_param_1,
	.param .u32 _Z11applyfilterP6float2iii_param_2,
	.param .u32 _Z11applyfilterP6float2iii_param_3
)
{
	.local .align 4 .b8 	__local_depot10[28];
	.reg .b64 	%SP;
	.reg .b64 	%SPL;
	.reg .pred 	%p<15>;
	.reg .b32 	%r<63>;
	.reg .b32 	%f<41>;
	.reg .b64 	%rd<25>;
	.reg .b64 	%fd<3>;

	mov.u64 	%SPL, __local_depot10;
	ld.param.u64 	%rd9, [_Z11applyfilterP6float2iii_param_0];
	ld.param.u32 	%r19, [_Z11applyfilterP6float2iii_param_1];
	ld.param.u32 	%r21, [_Z11applyfilterP6float2iii_param_2];
	ld.param.u32 	%r22, [_Z11applyfilterP6float2iii_param_3];
	add.u64 	%rd1, %SPL, 0;
	mov.u32 	%r23, %ntid.x;
	mov.u32 	%r24, %ctaid.x;
	mov.u32 	%r25, %tid.x;
	mad.lo.s32 	%r1, %r23, %r24, %r25;
	mov.u32 	%r26, %ntid.y;
	mov.u32 	%r27, %ctaid.y;
	mov.u32 	%r28, %tid.y;
	mad.lo.s32 	%r29, %r26, %r27, %r28;
	mov.u32 	%r30, %ntid.z;
	mov.u32 	%r31, %ctaid.z;
	mov.u32 	%r32, %tid.z;
	mad.lo.s32 	%r3, %r30, %r31, %r32;
	setp.ge.s32 	%p1, %r1, %r19;
	setp.ge.s32 	%p2, %r29, %r21;
	or.pred  	%p3, %p1, %p2;
	setp.ge.s32 	%p4, %r3, %r22;
	or.pred  	%p5, %p3, %p4;
	@%p5 bra 	$L__BB10_12;
	mad.lo.s32 	%r33, %r21, %r3, %r29;
	mad.lo.s32 	%r4, %r33, %r19, %r1;
	shr.u32 	%r34, %r19, 31;
	add.s32 	%r35, %r19, %r34;
	shr.s32 	%r36, %r35, 1;
	sub.s32 	%r37, %r1, %r36;
	cvt.rn.f32.s32 	%f12, %r37;
	cvt.rn.f32.s32 	%f1, %r19;
	div.rn.f32 	%f2, %f12, %f1;
	setp.eq.f32 	%p6, %f2, 0f00000000;
	mov.f32 	%f40, 0f00000000;
	@%p6 bra 	$L__BB10_11;
	abs.f32 	%f3, %f2;
	mul.f32 	%f4, %f3, %f1;
	mul.f32 	%f13, %f2, 0f3F22F983;
	cvt.rni.s32.f32 	%r62, %f13;
	cvt.rn.f32.s32 	%f14, %r62;
	fma.rn.f32 	%f15, %f14, 0fBFC90FDA, %f2;
	fma.rn.f32 	%f16, %f14, 0fB3A22168, %f15;
	fma.rn.f32 	%f39, %f14, 0fA7C234C5, %f16;
	setp.ltu.f32 	%p7, %f3, 0f47CE4780;
	@%p7 bra 	$L__BB10_10;
	setp.neu.f32 	%p8, %f3, 0f7F800000;
	@%p8 bra 	$L__BB10_5;
	mov.f32 	%f19, 0f00000000;
	mul.rn.f32 	%f39, %f2, %f19;
	mov.b32 	%r62, 0;
	bra.uni 	$L__BB10_10;
$L__BB10_5:
	mov.b32 	%r6, %f2;
	shl.b32 	%r39, %r6, 8;
	or.b32  	%r7, %r39, -2147483648;
	mov.b64 	%rd24, 0;
	mov.b32 	%r59, 0;
	mov.u64 	%rd22, __cudart_i2opi_f;
	mov.u64 	%rd23, %rd1;
$L__BB10_6:
	.pragma "nounroll";
	ld.global.nc.u32 	%r40, [%rd22];
	mad.wide.u32 	%rd13, %r40, %r7, %rd24;
	shr.u64 	%rd24, %rd13, 32;
	st.local.u32 	[%rd23], %rd13;
	add.s32 	%r59, %r59, 1;
	add.s64 	%rd23, %rd23, 4;
	add.s64 	%rd22, %rd22, 4;
	setp.ne.s32 	%p9, %r59, 6;
	@%p9 bra 	$L__BB10_6;
	shr.u32 	%r41, %r6, 23;
	st.local.u32 	[%rd1+24], %rd24;
	and.b32  	%r10, %r41, 31;
	and.b32  	%r42, %r41, 224;
	add.s32 	%r43, %r42, -128;
	shr.u32 	%r44, %r43, 5;
	mul.wide.u32 	%rd14, %r44, 4;
	sub.s64 	%rd8, %rd1, %rd14;
	ld.local.u32 	%r60, [%rd8+24];
	ld.local.u32 	%r61, [%rd8+20];
	setp.eq.s32 	%p10, %r10, 0;
	@%p10 bra 	$L__BB10_9;
	shf.l.wrap.b32 	%r60, %r61, %r60, %r10;
	ld.local.u32 	%r45, [%rd8+16];
	shf.l.wrap.b32 	%r61, %r45, %r61, %r10;
$L__BB10_9:
	shr.u32 	%r46, %r60, 30;
	shf.l.wrap.b32 	%r47, %r61, %r60, 2;
	shl.b32 	%r48, %r61, 2;
	shr.u32 	%r49, %r47, 31;
	add.s32 	%r50, %r49, %r46;
	neg.s32 	%r51, %r50;
	setp.lt.s32 	%p11, %r6, 0;
	selp.b32 	%r62, %r51, %r50, %p11;
	xor.b32  	%r52, %r47, %r6;
	shr.s32 	%r53, %r47, 31;
	xor.b32  	%r54, %r53, %r47;
	xor.b32  	%r55, %r53, %r48;
	cvt.u64.u32 	%rd15, %r54;
	shl.b64 	%rd16, %rd15, 32;
	cvt.u64.u32 	%rd17, %r55;
	or.b64  	%rd18, %rd16, %rd17;
	cvt.rn.f64.s64 	%fd1, %rd18;
	mul.f64 	%fd2, %fd1, 0d3BF921FB54442D19;
	cvt.rn.f32.f64 	%f17, %fd2;
	neg.f32 	%f18, %f17;
	setp.lt.s32 	%p12, %r52, 0;
	selp.f32 	%f39, %f18, %f17, %p12;
$L__BB10_10:
	mul.rn.f32 	%f20, %f39, %f39;
	and.b32  	%r57, %r62, 1;
	setp.eq.b32 	%p13, %r57, 1;
	selp.f32 	%f21, 0f3F800000, %f39, %p13;
	fma.rn.f32 	%f22, %f20, %f21, 0f00000000;
	fma.rn.f32 	%f23, %f20, 0f37CBAC00, 0fBAB607ED;
	selp.f32 	%f24, %f23, 0fB94D4153, %p13;
	selp.f32 	%f25, 0f3D2AAABB, 0f3C0885E4, %p13;
	fma.rn.f32 	%f26, %f24, %f20, %f25;
	selp.f32 	%f27, 0fBEFFFFFF, 0fBE2AAAA8, %p13;
	fma.rn.f32 	%f28, %f26, %f20, %f27;
	fma.rn.f32 	%f29, %f28, %f22, %f21;
	and.b32  	%r58, %r62, 2;
	setp.eq.s32 	%p14, %r58, 0;
	mov.f32 	%f30, 0f00000000;
	sub.f32 	%f31, %f30, %f29;
	selp.f32 	%f32, %f29, %f31, %p14;
	mul.f32 	%f33, %f4, 0f40800000;
	mul.f32 	%f34, %f33, %f32;
	div.rn.f32 	%f40, %f34, %f2;
$L__BB10_11:
	cvta.to.global.u64 	%rd19, %rd9;
	mul.wide.s32 	%rd20, %r4, 8;
	add.s64 	%rd21, %rd19, %rd20;
	ld.global.v2.f32 	{%f35, %f36}, [%rd21];
	mul.f32 	%f37, %f40, %f35;
	mul.f32 	%f38, %f40, %f36;
	st.global.v2.f32 	[%rd21], {%f37, %f38};
$L__BB10_12:
	ret;

}
	// .globl	_Z3padP6float2iii
.visible .entry _Z3padP6float2iii(
	.param .u64 .ptr .align 1 _Z3padP6float2iii_param_0,
	.param .u32 _Z3padP6float2iii_param_1,
	.param .u32 _Z3padP6float2iii_param_2,
	.param .u32 _Z3padP6float2iii_param_3
)
{
	.reg .pred 	%p<8>;
	.reg .b32 	%r<40>;
	.reg .b32 	%f<5>;
	.reg .b64 	%rd<11>;

	ld.param.u64 	%rd2, [_Z3padP6float2iii_param_0];
	ld.param.u32 	%r6, [_Z3padP6float2iii_param_1];
	ld.param.u32 	%r8, [_Z3padP6float2iii_param_2];
	ld.param.u32 	%r7, [_Z3padP6float2iii_param_3];
	cvta.to.global.u64 	%rd1, %rd2;
	mov.u32 	%r10, %ntid.x;
	mov.u32 	%r11, %ctaid.x;
	mov.u32 	%r12, %tid.x;
	mad.lo.s32 	%r1, %r10, %r11, %r12;
	mov.u32 	%r13, %ntid.y;
	mov.u32 	%r14, %ctaid.y;
	mov.u32 	%r15, %tid.y;
	mad.lo.s32 	%r16, %r13, %r14, %r15;
	mov.u32 	%r17, %ntid.z;
	mov.u32 	%r18, %ctaid.z;
	mov.u32 	%r19, %tid.z;
	mad.lo.s32 	%r3, %r17, %r18, %r19;
	setp.ge.s32 	%p1, %r1, %r6;
	setp.ge.s32 	%p2, %r16, %r8;
	or.pred  	%p3, %p1, %p2;
	setp.ge.s32 	%p4, %r3, %r7;
	or.pred  	%p5, %p3, %p4;
	@%p5 bra 	$L__BB11_5;
	mul.hi.s32 	%r20, %r6, 715827883;
	shr.u32 	%r21, %r20, 31;
	add.s32 	%r4, %r20, %r21;
	setp.ge.s32 	%p6, %r1, %r4;
	@%p6 bra 	$L__BB11_3;
	mul.lo.s32 	%r22, %r6, %r3;
	add.s32 	%r23, %r4, %r22;
	mul.lo.s32 	%r24, %r6, %r16;
	mul.lo.s32 	%r25, %r24, %r7;
	add.s32 	%r26, %r23, %r25;
	mul.wide.s32 	%rd3, %r26, 8;
	add.s64 	%rd4, %rd1, %rd3;
	ld.global.v2.f32 	{%f1, %f2}, [%rd4];
	add.s32 	%r27, %r22, %r1;
	add.s32 	%r28, %r27, %r25;
	mul.wide.s32 	%rd5, %r28, 8;
	add.s64 	%rd6, %rd1, %rd5;
	st.global.v2.f32 	[%rd6], {%f1, %f2};
$L__BB11_3:
	mul.lo.s32 	%r29, %r6, 5;
	mul.hi.s32 	%r30, %r29, 715827883;
	shr.u32 	%r31, %r30, 31;
	add.s32 	%r5, %r30, %r31;
	setp.lt.s32 	%p7, %r1, %r5;
	@%p7 bra 	$L__BB11_5;
	mul.lo.s32 	%r32, %r6, %r3;
	mul.lo.s32 	%r33, %r6, %r16;
	mul.lo.s32 	%r34, %r33, %r7;
	add.s32 	%r35, %r32, %r5;
	add.s32 	%r36, %r35, %r34;
	add.s32 	%r37, %r36, -1;
	mul.wide.s32 	%rd7, %r37, 8;
	add.s64 	%rd8, %rd1, %rd7;
	ld.global.v2.f32 	{%f3, %f4}, [%rd8];
	add.s32 	%r38, %r32, %r1;
	add.s32 	%r39, %r38, %r34;
	mul.wide.s32 	%rd9, %r39, 8;
	add.s64 	%rd10, %rd1, %rd9;
	st.global.v2.f32 	[%rd10], {%f3, %f4};
$L__BB11_5:
	ret;

}
	// .globl	_Z4pad2P6float2ii
.visible .entry _Z4pad2P6float2ii(
	.param .u64 .ptr .align 1 _Z4pad2P6float2ii_param_0,
	.param .u32 _Z4pad2P6float2ii_param_1,
	.param .u32 _Z4pad2P6float2ii_param_2
)
{
	.reg .pred 	%p<4>;
	.reg .b32 	%r<34>;
	.reg .b32 	%f<3>;
	.reg .b64 	%rd<7>;

	ld.param.u64 	%rd1, [_Z4pad2P6float2ii_param_0];
	ld.param.u32 	%r5, [_Z4pad2P6float2ii_param_1];
	ld.param.u32 	%r6, [_Z4pad2P6float2ii_param_2];
	mov.u32 	%r7, %ntid.x;
	mov.u32 	%r8, %ctaid.x;
	mov.u32 	%r9, %tid.x;
	mad.lo.s32 	%r1, %r7, %r8, %r9;
	mov.u32 	%r10, %ntid.y;
	mov.u32 	%r11, %ctaid.y;
	mov.u32 	%r12, %tid.y;
	mad.lo.s32 	%r13, %r10, %r11, %r12;
	mov.u32 	%r14, %ntid.z;
	mov.u32 	%r15, %ctaid.z;
	mov.u32 	%r16, %tid.z;
	mad.lo.s32 	%r3, %r14, %r15, %r16;
	max.s32 	%r17, %r1, %r13;
	setp.ge.s32 	%p1, %r17, %r5;
	setp.ge.s32 	%p2, %r3, %r6;
	or.pred  	%p3, %p1, %p2;
	@%p3 bra 	$L__BB12_2;
	cvta.to.global.u64 	%rd2, %rd1;
	mul.hi.u32 	%r18, %r5, -1431655765;
	shr.u32 	%r19, %r18, 2;
	mul.lo.s32 	%r20, %r5, 5;
	mul.hi.u32 	%r21, %r20, -1431655765;
	shr.u32 	%r22, %r21, 2;
	add.s32 	%r23, %r22, -1;
	min.s32 	%r24, %r23, %r1;
	max.s32 	%r25, %r19, %r24;
	min.s32 	%r26, %r23, %r13;
	max.s32 	%r27, %r19, %r26;
	mul.lo.s32 	%r28, %r5, %r3;
	mul.lo.s32 	%r29, %r28, %r5;
	add.s32 	%r30, %r25, %r29;
	mad.lo.s32 	%r31, %r27, %r5, %r30;
	mul.wide.u32 	%rd3, %r31, 8;
	add.s64 	%rd4, %rd2, %rd3;
	ld.global.v2.f32 	{%f1, %f2}, [%rd4];
	mad.lo.s32 	%r32, %r5, %r13, %r1;
	add.s32 	%r33, %r32, %r29;
	mul.wide.s32 	%rd5, %r33, 8;
	add.s64 	%rd6, %rd2, %rd5;
	st.global.v2.f32 	[%rd6], {%f1, %f2};
$L__BB12_2:
	ret;

}


// ===== COMPILED SASS (sm_100) =====

	.target	sm_100

	.elftype	@"ET_EXEC"


//--------------------- .note.nv.tkinfo           --------------------------
	.section	.note.nv.tkinfo,"",@"SHT_NOTE"
	.sectionflags	@"SHF_NOTE_NV_TKINFO"
	.tkinfo
        /*0018*/ 	.word	0x00000002
        /*0030*/ 	.string	""
        /*0030*/ 	.string	"ptxas"
        /*0030*/ 	.string	"Cuda compilation tools, release 13.0, V13.0.88"
        /*0030*/ 	.string	"Build cuda_13.0.r13.0/compiler.36424714_0"
        /*0030*/ 	.string	"-arch sm_100 -m 64 "



//--------------------- .note.nv.cuinfo           --------------------------
	.section	.note.nv.cuinfo,"",@"SHT_NOTE"
	.sectionflags	@"SHF_NOTE_NV_CUINFO"
        /*0018*/ 	.short	0x0002
        /*001a*/ 	.short	0x0064
        /*001c*/ 	.short	0x0082
	.zero		2


//--------------------- .nv.info                  --------------------------
	.section	.nv.info,"",@"SHT_CUDA_INFO"
	.align	4


	//----- nvinfo : EIATTR_REGCOUNT
	.align		4
        /*0000*/ 	.byte	0x04, 0x2f
        /*0002*/ 	.short	(.L_2 - .L_1)
	.align		4
.L_1:
        /*0004*/ 	.word	index@(_Z6divphiP6float2S0_fii)
        /*0008*/ 	.word	0x00000014


	//----- nvinfo : EIATTR_FRAME_SIZE
	.align		4
.L_2:
        /*000c*/ 	.byte	0x04, 0x11
        /*000e*/ 	.short	(.L_4 - .L_3)
	.align		4
.L_3:
        /*0010*/ 	.word	index@($__internal_10_$__cuda_sm3x_div_rn_noftz_f32_slowpath)
        /*0014*/ 	.word	0x00000000


	//----- nvinfo : EIATTR_FRAME_SIZE
	.align		4
.L_4:
        /*0018*/ 	.byte	0x04, 0x11
        /*001a*/ 	.short	(.L_6 - .L_5)
	.align		4
.L_5:
        /*001c*/ 	.word	index@(_Z6divphiP6float2S0_fii)
        /*0020*/ 	.word	0x00000000


	//----- nvinfo : EIATTR_REGCOUNT
	.align		4
.L_6:
        /*0024*/ 	.byte	0x04, 0x2f
        /*0026*/ 	.short	(.L_8 - .L_7)
	.align		4
.L_7:
        /*0028*/ 	.word	index@(_Z11unpaddivphiP6float2S0_fii)
        /*002c*/ 	.word	0x00000014


	//----- nvinfo : EIATTR_FRAME_SIZE
	.align		4
.L_8:
        /*0030*/ 	.byte	0x04, 0x11
        /*0032*/ 	.short	(.L_10 - .L_9)
	.align		4
.L_9:
        /*0034*/ 	.word	index@($__internal_9_$__cuda_sm3x_div_rn_noftz_f32_slowpath)
        /*0038*/ 	.word	0x00000000


	//----- nvinfo : EIATTR_FRAME_SIZE
	.align		4
.L_10:
        /*003c*/ 	.byte	0x04, 0x11
        /*003e*/ 	.short	(.L_12 - .L_11)
	.align		4
.L_11:
        /*0040*/ 	.word	index@(_Z11unpaddivphiP6float2S0_fii)
        /*0044*/ 	.word	0x00000000


	//----- nvinfo : EIATTR_REGCOUNT
	.align		4
.L_12:
        /*0048*/ 	.byte	0x04, 0x2f
        /*004a*/ 	.short	(.L_14 - .L_13)
	.align		4
.L_13:
        /*004c*/ 	.word	index@(_Z9fftshiftcP6float2ii)
        /*0050*/ 	.word	0x0000000c


	//----- nvinfo : EIATTR_FRAME_SIZE
	.align		4
.L_14:
        /*0054*/ 	.byte	0x04, 0x11
        /*0056*/ 	.short	(.L_16 - .L_15)
	.align		4
.L_15:
        /*0058*/ 	.word	index@(_Z9fftshiftcP6float2ii)
        /*005c*/ 	.word	0x00000000


	//----- nvinfo : EIATTR_REGCOUNT
	.align		4
.L_16:
        /*0060*/ 	.byte	0x04, 0x2f
        /*0062*/ 	.short	(.L_18 - .L_17)
	.align		4
.L_17:
        /*0064*/ 	.word	index@(_Z10fftshift1cP6float2iii)
        /*0068*/ 	.word	0x0000000a


	//----- nvinfo : EIATTR_FRAME_SIZE
	.align		4
.L_18:
        /*006c*/ 	.byte	0x04, 0x11
        /*006e*/ 	.short	(.L_20 - .L_19)
	.align		4
.L_19:
        /*0070*/ 	.word	index@(_Z10fftshift1cP6float2iii)
        /*0074*/ 	.word	0x00000000


	//----- nvinfo : EIATTR_REGCOUNT
	.align		4
.L_20:
        /*0078*/ 	.byte	0x04, 0x2f
        /*007a*/ 	.short	(.L_22 - .L_21)
	.align		4
.L_21:
        /*007c*/ 	.word	index@(_Z4wrapP6float2iii)
        /*0080*/ 	.word	0x00000012


	//----- nvinfo : EIATTR_FRAME_SIZE
	.align		4
.L_22:
        /*0084*/ 	.byte	0x04, 0x11
        /*0086*/ 	.short	(.L_24 - .L_23)
	.align		4
.L_23:
        /*0088*/ 	.word	index@(_Z4wrapP6float2iii)
        /*008c*/ 	.word	0x00000000


	//----- nvinfo : EIATTR_REGCOUNT
	.align		4
.L_24:
        /*0090*/ 	.byte	0x04, 0x2f
        /*0092*/ 	.short	(.L_26 - .L_25)
	.align		4
.L_25:
        /*0094*/ 	.word	index@(_Z7wrapadjP6float2iii)
        /*0098*/ 	.word	0x00000016


	//----- nvinfo : EIATTR_FRAME_SIZE
	.align		4
.L_26:
        /*009c*/ 	.byte	0x04, 0x11
        /*009e*/ 	.short	(.L_28 - .L_27)
	.align		4
.L_27:
        /*00a0*/ 	.word	index@(_Z7wrapadjP6float2iii)
        /*00a4*/ 	.word	0x00000000


	//----- nvinfo : EIATTR_REGCOUNT
	.align		4
.L_28:
        /*00a8*/ 	.byte	0x04, 0x2f
        /*00aa*/ 	.short	(.L_30 - .L_29)
	.align		4
.L_29:
        /*00ac*/ 	.word	index@(_Z6takexyPfS_S_ii)
        /*00b0*/ 	.word	0x00000016


	//----- nvinfo : EIATTR_FRAME_SIZE
	.align		4
.L_30:
        /*00b4*/ 	.byte	0x04, 0x11
        /*00b6*/ 	.short	(.L_32 - .L_31)
	.align		4
.L_31:
        /*00b8*/ 	.word	index@($__internal_8_$__cuda_sm3x_div_rn_noftz_f32_slowpath)
        /*00bc*/ 	.word	0x00000000


	//----- nvinfo : EIATTR_FRAME_SIZE
	.align		4
.L_32:
        /*00c0*/ 	.byte	0x04, 0x11
        /*00c2*/ 	.short	(.L_34 - .L_33)
	.align		4
.L_33:
        /*00c4*/ 	.word	index@(_Z6takexyPfS_S_ii)
        /*00c8*/ 	.word	0x00000000


	//----- nvinfo : EIATTR_REGCOUNT
	.align		4
.L_34:
        /*00cc*/ 	.byte	0x04, 0x2f
        /*00ce*/ 	.short	(.L_36 - .L_35)
	.align		4
.L_35:
        /*00d0*/ 	.word	index@(_Z6gatherP6float2S0_PfS1_ifiii)
        /*00d4*/ 	.word	0x0000001f


	//----- nvinfo : EIATTR_FRAME_SIZE
	.align		4
.L_36:
        /*00d8*/ 	.byte	0x04, 0x11
        /*00da*/ 	.short	(.L_38 - .L_37)
	.align		4
.L_37:
        /*00dc*/ 	.word	index@($__internal_7_$__cuda_sm3x_div_rn_noftz_f32_slowpath)
        /*00e0*/ 	.word	0x00000000


	//----- nvinfo : EIATTR_FRAME_SIZE
	.align		4
.L_38:
        /*00e4*/ 	.byte	0x04, 0x11
        /*00e6*/ 	.short	(.L_40 - .L_39)
	.align		4
.L_39:
        /*00e8*/ 	.word	index@($__internal_6_$__cuda_sm20_sqrt_rn_f32_slowpath)
        /*00ec*/ 	.word	0x00000000


	//----- nvinfo : EIATTR_FRAME_SIZE
	.align		4
.L_40:
        /*00f0*/ 	.byte	0x04, 0x11
        /*00f2*/ 	.short	(.L_42 - .L_41)
	.align		4
.L_41:
        /*00f4*/ 	.word	index@($__internal_5_$__cuda_sm20_div_rn_f64_full)
        /*00f8*/ 	.word	0x00000000


	//----- nvinfo : EIATTR_FRAME_SIZE
	.align		4
.L_42:
        /*00fc*/ 	.byte	0x04, 0x11
        /*00fe*/ 	.short	(.L_44 - .L_43)
	.align		4
.L_43:
        /*0100*/ 	.word	index@(_Z6gatherP6float2S0_PfS1_ifiii)
        /*0104*/ 	.word	0x00000000


	//----- nvinfo : EIATTR_REGCOUNT
	.align		4
.L_44:
        /*0108*/ 	.byte	0x04, 0x2f
        /*010a*/ 	.short	(.L_46 - .L_45)
	.align		4
.L_45:
        /*010c*/ 	.word	index@(_Z7scatterP6float2S0_PfS1_ifiii)
        /*0110*/ 	.word	0x00000022


	//----- nvinfo : EIATTR_FRAME_SIZE
	.align		4
.L_46:
        /*0114*/ 	.byte	0x04, 0x11
        /*0116*/ 	.short	(.L_48 - .L_47)
	.align		4
.L_47:
        /*0118*/ 	.word	index@($__internal_4_$__cuda_sm3x_div_rn_noftz_f32_slowpath)
        /*011c*/ 	.word	0x00000000


	//----- nvinfo : EIATTR_FRAME_SIZE
	.align		4
.L_48:
        /*0120*/ 	.byte	0x04, 0x11
        /*0122*/ 	.short	(.L_50 - .L_49)
	.align		4
.L_49:
        /*0124*/ 	.word	index@($__internal_3_$__cuda_sm20_sqrt_rn_f32_slowpath)
        /*0128*/ 	.word	0x00000000


	//----- nvinfo : EIATTR_FRAME_SIZE
	.align		4
.L_50:
        /*012c*/ 	.byte	0x04, 0x11
        /*012e*/ 	.short	(.L_52 - .L_51)
	.align		4
.L_51:
        /*0130*/ 	.word	index@($__internal_2_$__cuda_sm20_div_rn_f64_full)
        /*0134*/ 	.word	0x00000000


	//----- nvinfo : EIATTR_FRAME_SIZE
	.align		4
.L_52:
        /*0138*/ 	.byte	0x04, 0x11
        /*013a*/ 	.short	(.L_54 - .L_53)
	.align		4
.L_53:
        /*013c*/ 	.word	index@(_Z7scatterP6float2S0_PfS1_ifiii)
        /*0140*/ 	.word	0x00000000


	//----- nvinfo : EIATTR_REGCOUNT
	.align		4
.L_54:
        /*0144*/ 	.byte	0x04, 0x2f
        /*0146*/ 	.short	(.L_56 - .L_55)
	.align		4
.L_55:
        /*0148*/ 	.word	index@(_Z4circP6float2fii)
        /*014c*/ 	.word	0x00000013


	//----- nvinfo : EIATTR_FRAME_SIZE
	.align		4
.L_56:
        /*0150*/ 	.byte	0x04, 0x11
        /*0152*/ 	.short	(.L_58 - .L_57)
	.align		4
.L_57:
        /*0154*/ 	.word	index@($__internal_1_$__cuda_sm3x_div_rn_noftz_f32_slowpath)
        /*0158*/ 	.word	0x00000000


	//----- nvinfo : EIATTR_FRAME_SIZE
	.align		4
.L_58:
        /*015c*/ 	.byte	0x04, 0x11
        /*015e*/ 	.short	(.L_60 - .L_59)
	.align		4
.L_59:
        /*0160*/ 	.word	index@(_Z4circP6float2fii)
        /*0164*/ 	.word	0x00000000


	//----- nvinfo : EIATTR_REGCOUNT
	.align		4
.L_60:
        /*0168*/ 	.byte	0x04, 0x2f
        /*016a*/ 	.short	(.L_62 - .L_61)
	.align		4
.L_61:
        /*016c*/ 	.word	index@(_Z11applyfilterP6float2iii)
        /*0170*/ 	.word	0x00000012


	//----- nvinfo : EIATTR_FRAME_SIZE
	.align		4
.L_62:
        /*0174*/ 	.byte	0x04, 0x11
        /*0176*/ 	.short	(.L_64 - .L_63)
	.align		4
.L_63:
        /*0178*/ 	.word	index@($__internal_0_$__cuda_sm3x_div_rn_noftz_f32_slowpath)
        /*017c*/ 	.word	0x00000020


	//----- nvinfo : EIATTR_FRAME_SIZE
	.align		4
.L_64:
        /*0180*/ 	.byte	0x04, 0x11
        /*0182*/ 	.short	(.L_66 - .L_65)
	.align		4
.L_65:
        /*0184*/ 	.word	index@(_Z11applyfilterP6float2iii)
        /*0188*/ 	.word	0x00000020


	//----- nvinfo : EIATTR_REGCOUNT
	.align		4
.L_66:
        /*018c*/ 	.byte	0x04, 0x2f
        /*018e*/ 	.short	(.L_68 - .L_67)
	.align		4
.L_67:
        /*0190*/ 	.word	index@(_Z3padP6float2iii)
        /*0194*/ 	.word	0x00000010


	//----- nvinfo : EIATTR_FRAME_SIZE
	.align		4
.L_68:
        /*0198*/ 	.byte	0x04, 0x11
        /*019a*/ 	.short	(.L_70 - .L_69)
	.align		4
.L_69:
        /*019c*/ 	.word	index@(_Z3padP6float2iii)
        /*01a0*/ 	.word	0x00000000


	//----- nvinfo : EIATTR_REGCOUNT
	.align		4
.L_70:
        /*01a4*/ 	.byte	0x04, 0x2f
        /*01a6*/ 	.short	(.L_72 - .L_71)
	.align		4
.L_71:
        /*01a8*/ 	.word	index@(_Z4pad2P6float2ii)
        /*01ac*/ 	.word	0x0000000b


	//----- nvinfo : EIATTR_FRAME_SIZE
	.align		4
.L_72:
        /*01b0*/ 	.byte	0x04, 0x11
        /*01b2*/ 	.short	(.L_74 - .L_73)
	.align		4
.L_73:
        /*01b4*/ 	.word	index@(_Z4pad2P6float2ii)
        /*01b8*/ 	.word	0x00000000


	//----- nvinfo : EIATTR_MIN_STACK_SIZE
	.align		4
.L_74:
        /*01bc*/ 	.byte	0x04, 0x12
        /*01be*/ 	.short	(.L_76 - .L_75)
	.align		4
.L_75:
        /*01c0*/ 	.word	index@(_Z4pad2P6float2ii)
        /*01c4*/ 	.word	0x00000000


	//----- nvinfo : EIATTR_MIN_STACK_SIZE
	.align		4
.L_76:
        /*01c8*/ 	.byte	0x04, 0x12
        /*01ca*/ 	.short	(.L_78 - .L_77)
	.align		4
.L_77:
        /*01cc*/ 	.word	index@(_Z3padP6float2iii)
        /*01d0*/ 	.word	0x00000000


	//----- nvinfo : EIATTR_MIN_STACK_SIZE
	.align		4
.L_78:
        /*01d4*/ 	.byte	0x04, 0x12
        /*01d6*/ 	.short	(.L_80 - .L_79)
	.align		4
.L_79:
        /*01d8*/ 	.word	index@(_Z11applyfilterP6float2iii)
        /*01dc*/ 	.word	0x00000020


	//----- nvinfo : EIATTR_MIN_STACK_SIZE
	.align		4
.L_80:
        /*01e0*/ 	.byte	0x04, 0x12
        /*01e2*/ 	.short	(.L_82 - .L_81)
	.align		4
.L_81:
        /*01e4*/ 	.word	index@(_Z4circP6float2fii)
        /*01e8*/ 	.word	0x00000000


	//----- nvinfo : EIATTR_MIN_STACK_SIZE
	.align		4
.L_82:
        /*01ec*/ 	.byte	0x04, 0x12
        /*01ee*/ 	.short	(.L_84 - .L_83)
	.align		4
.L_83:
        /*01f0*/ 	.word	index@(_Z7scatterP6float2S0_PfS1_ifiii)
        /*01f4*/ 	.word	0x00000000


	//----- nvinfo : EIATTR_MIN_STACK_SIZE
	.align		4
.L_84:
        /*01f8*/ 	.byte	0x04, 0x12
        /*01fa*/ 	.short	(.L_86 - .L_85)
	.align		4
.L_85:
        /*01fc*/ 	.word	index@(_Z6gatherP6float2S0_PfS1_ifiii)
        /*0200*/ 	.word	0x00000000


	//----- nvinfo : EIATTR_MIN_STACK_SIZE
	.align		4
.L_86:
        /*0204*/ 	.byte	0x04, 0x12
        /*0206*/ 	.short	(.L_88 - .L_87)
	.align		4
.L_87:
        /*0208*/ 	.word	index@(_Z6takexyPfS_S_ii)
        /*020c*/ 	.word	0x00000000


	//----- nvinfo : EIATTR_MIN_STACK_SIZE
	.align		4
.L_88:
        /*0210*/ 	.byte	0x04, 0x12
        /*0212*/ 	.short	(.L_90 - .L_89)
	.align		4
.L_89:
        /*0214*/ 	.word	index@(_Z7wrapadjP6float2iii)
        /*0218*/ 	.word	0x00000000


	//----- nvinfo : EIATTR_MIN_STACK_SIZE
	.align		4
.L_90:
        /*021c*/ 	.byte	0x04, 0x12
        /*021e*/ 	.short	(.L_92 - .L_91)
	.align		4
.L_91:
        /*0220*/ 	.word	index@(_Z4wrapP6float2iii)
        /*0224*/ 	.word	0x00000000


	//----- nvinfo : EIATTR_MIN_STACK_SIZE
	.align		4
.L_92:
        /*0228*/ 	.byte	0x04, 0x12
        /*022a*/ 	.short	(.L_94 - .L_93)
	.align		4
.L_93:
        /*022c*/ 	.word	index@(_Z10fftshift1cP6float2iii)
        /*0230*/ 	.word	0x00000000


	//----- nvinfo : EIATTR_MIN_STACK_SIZE
	.align		4
.L_94:
        /*0234*/ 	.byte	0x04, 0x12
        /*0236*/ 	.short	(.L_96 - .L_95)
	.align		4
.L_95:
        /*0238*/ 	.word	index@(_Z9fftshiftcP6float2ii)
        /*023c*/ 	.word	0x00000000


	//----- nvinfo : EIATTR_MIN_STACK_SIZE
	.align		4
.L_96:
        /*0240*/ 	.byte	0x04, 0x12
        /*0242*/ 	.short	(.L_98 - .L_97)
	.align		4
.L_97:
        /*0244*/ 	.word	index@(_Z11unpaddivphiP6float2S0_fii)
        /*0248*/ 	.word	0x00000000


	//----- nvinfo : EIATTR_MIN_STACK_SIZE
	.align		4
.L_98:
        /*024c*/ 	.byte	0x04, 0x12
        /*024e*/ 	.short	(.L_100 - .L_99)
	.align		4
.L_99:
        /*0250*/ 	.word	index@(_Z6divphiP6float2S0_fii)
        /*0254*/ 	.word	0x00000000
.L_100:


//--------------------- .nv.compat                --------------------------
	.section	.nv.compat,"",@"SHT_CUDA_COMPAT_INFO"
	.align	4
        /*0000*/ 	.byte	0x02, 0x09, 0x00, 0x00, 0x02, 0x02, 0x01, 0x00, 0x02, 0x05, 0x05, 0x00, 0x03, 0x07, 0x01, 0x01
        /*0010*/ 	.byte	0x02, 0x03, 0x00, 0x00, 0x02, 0x06, 0x01, 0x00, 0x04, 0x0b, 0x08, 0x00, 0x01, 0x00, 0x00, 0x00
        /*0020*/ 	.byte	0x00, 0x00, 0x00, 0x00


//--------------------- .nv.info._Z4pad2P6float2ii --------------------------
	.section	.nv.info._Z4pad2P6float2ii,"",@"SHT_CUDA_INFO"
	.sectionflags	@""
	.align	4


	//----- nvinfo : EIATTR_CUDA_API_VERSION
	.align		4
        /*0000*/ 	.byte	0x04, 0x37
        /*0002*/ 	.short	(.L_102 - .L_101)
.L_101:
        /*0004*/ 	.word	0x00000082


	//----- nvinfo : EIATTR_KPARAM_INFO
	.align		4
.L_102:
        /*0008*/ 	.byte	0x04, 0x17
        /*000a*/ 	.short	(.L_104 - .L_103)
.L_103:
        /*000c*/ 	.word	0x00000000
        /*0010*/ 	.short	0x0002
        /*0012*/ 	.short	0x000c
        /*0014*/ 	.byte	0x00, 0xf0, 0x11, 0x00


	//----- nvinfo : EIATTR_KPARAM_INFO
	.align		4
.L_104:
        /*0018*/ 	.byte	0x04, 0x17
        /*001a*/ 	.short	(.L_106 - .L_105)
.L_105:
        /*001c*/ 	.word	0x00000000
        /*0020*/ 	.short	0x0001
        /*0022*/ 	.short	0x0008
        /*0024*/ 	.byte	0x00, 0xf0, 0x11, 0x00


	//----- nvinfo : EIATTR_KPARAM_INFO
	.align		4
.L_106:
        /*0028*/ 	.byte	0x04, 0x17
        /*002a*/ 	.short	(.L_108 - .L_107)
.L_107:
        /*002c*/ 	.word	0x00000000
        /*0030*/ 	.short	0x0000
        /*0032*/ 	.short	0x0000
        /*0034*/ 	.byte	0x00, 0xf5, 0x21, 0x00


	//----- nvinfo : EIATTR_SPARSE_MMA_MASK
	.align		4
.L_108:
        /*0038*/ 	.byte	0x03, 0x50
        /*003a*/ 	.short	0x0000


	//----- nvinfo : EIATTR_MAXREG_COUNT
	.align		4
        /*003c*/ 	.byte	0x03, 0x1b
        /*003e*/ 	.short	0x00ff


	//----- nvinfo : EIATTR_MERCURY_ISA_VERSION
	.align		4
        /*0040*/ 	.byte	0x03, 0x5f
        /*0042*/ 	.short	0x0101


	//----- nvinfo : EIATTR_VRC_CTA_INIT_COUNT
	.align		4
        /*0044*/ 	.byte	0x02, 0x4a
	.zero		1
	.zero		1


	//----- nvinfo : EIATTR_EXIT_INSTR_OFFSETS
	.align		4
        /*0048*/ 	.byte	0x04, 0x1c
        /*004a*/ 	.short	(.L_110 - .L_109)


	//   ....[0]....
.L_109:
        /*004c*/ 	.word	0x00000110


	//   ....[1]....
        /*0050*/ 	.word	0x00000260


	//----- nvinfo : EIATTR_CBANK_PARAM_SIZE
	.align		4
.L_110:
        /*0054*/ 	.byte	0x03, 0x19
        /*0056*/ 	.short	0x0010


	//----- nvinfo : EIATTR_PARAM_CBANK
	.align		4
        /*0058*/ 	.byte	0x04, 0x0a
        /*005a*/ 	.short	(.L_112 - .L_111)
	.align		4
.L_111:
        /*005c*/ 	.word	index@(.nv.constant0._Z4pad2P6float2ii)
        /*0060*/ 	.short	0x0380
        /*0062*/ 	.short	0x0010


	//----- nvinfo : EIATTR_SW_WAR
	.align		4
.L_112:
        /*0064*/ 	.byte	0x04, 0x36
        /*0066*/ 	.short	(.L_114 - .L_113)
.L_113:
        /*0068*/ 	.word	0x00000008
.L_114:


//--------------------- .nv.info._Z3padP6float2iii --------------------------
	.section	.nv.info._Z3padP6float2iii,"",@"SHT_CUDA_INFO"
	.sectionflags	@""
	.align	4


	//----- nvinfo : EIATTR_CUDA_API_VERSION
	.align		4
        /*0000*/ 	.byte	0x04, 0x37
        /*0002*/ 	.short	(.L_116 - .L_115)
.L_115:
        /*0004*/ 	.word	0x00000082


	//----- nvinfo : EIATTR_KPARAM_INFO
	.align		4
.L_116:
        /*0008*/ 	.byte	0x04, 0x17
        /*000a*/ 	.short	(.L_118 - .L_117)
.L_117:
        /*000c*/ 	.word	0x00000000
        /*0010*/ 	.short	0x0003
        /*0012*/ 	.short	0x0010
        /*0014*/ 	.byte	0x00, 0xf0, 0x11, 0x00


	//----- nvinfo : EIATTR_KPARAM_INFO
	.align		4
.L_118:
        /*0018*/ 	.byte	0x04, 0x17
        /*001a*/ 	.short	(.L_120 - .L_119)
.L_119:
        /*001c*/ 	.word	0x00000000
        /*0020*/ 	.short	0x0002
        /*0022*/ 	.short	0x000c
        /*0024*/ 	.byte	0x00, 0xf0, 0x11, 0x00


	//----- nvinfo : EIATTR_KPARAM_INFO
	.align		4
.L_120:
        /*0028*/ 	.byte	0x04, 0x17
        /*002a*/ 	.short	(.L_122 - .L_121)
.L_121:
        /*002c*/ 	.word	0x00000000
        /*0030*/ 	.short	0x0001
        /*0032*/ 	.short	0x0008
        /*0034*/ 	.byte	0x00, 0xf0, 0x11, 0x00


	//----- nvinfo : EIATTR_KPARAM_INFO
	.align		4
.L_122:
        /*0038*/ 	.byte	0x04, 0x17
        /*003a*/ 	.short	(.L_124 - .L_123)
.L_123:
        /*003c*/ 	.word	0x00000000
        /*0040*/ 	.short	0x0000
        /*0042*/ 	.short	0x0000
        /*0044*/ 	.byte	0x00, 0xf5, 0x21, 0x00


	//----- nvinfo : EIATTR_SPARSE_MMA_MASK
	.align		4
.L_124:
        /*0048*/ 	.byte	0x03, 0x50
        /*004a*/ 	.short	0x0000


	//----- nvinfo : EIATTR_MAXREG_COUNT
	.align		4
        /*004c*/ 	.byte	0x03, 0x1b
        /*004e*/ 	.short	0x00ff


	//----- nvinfo : EIATTR_MERCURY_ISA_VERSION
	.align		4
        /*0050*/ 	.byte	0x03, 0x5f
        /*0052*/ 	.short	0x0101


	//----- nvinfo : EIATTR_VRC_CTA_INIT_COUNT
	.align		4
        /*0054*/ 	.byte	0x02, 0x4a
	.zero		1
	.zero		1


	//----- nvinfo : EIATTR_EXIT_INSTR_OFFSETS
	.align		4
        /*0058*/ 	.byte	0x04, 0x1c
        /*005a*/ 	.short	(.L_126 - .L_125)


	//   ....[0]....
.L_125:
        /*005c*/ 	.word	0x00000120


	//   ....[1]....
        /*0060*/ 	.word	0x00000250


	//   ....[2]....
        /*0064*/ 	.word	0x00000310


	//----- nvinfo : EIATTR_CBANK_PARAM_SIZE
	.align		4
.L_126:
        /*0068*/ 	.byte	0x03, 0x19
        /*006a*/ 	.short	0x0014


	//----- nvinfo : EIATTR_PARAM_CBANK
	.align		4
        /*006c*/ 	.byte	0x04, 0x0a
        /*006e*/ 	.short	(.L_128 - .L_127)
	.align		4
.L_127:
        /*0070*/ 	.word	index@(.nv.constant0._Z3padP6float2iii)
        /*0074*/ 	.short	0x0380
        /*0076*/ 	.short	0x0014


	//----- nvinfo : EIATTR_SW_WAR
	.align		4
.L_128:
        /*0078*/ 	.byte	0x04, 0x36
        /*007a*/ 	.short	(.L_130 - .L_129)
.L_129:
        /*007c*/ 	.word	0x00000008
.L_130:


//--------------------- .nv.info._Z11applyfilterP6float2iii --------------------------
	.section	.nv.info._Z11applyfilterP6float2iii,"",@"SHT_CUDA_INFO"
	.sectionflags	@""
	.align	4


	//----- nvinfo : EIATTR_CUDA_API_VERSION
	.align		4
        /*0000*/ 	.byte	0x04, 0x37
        /*0002*/ 	.short	(.L_132 - .L_131)
.L_131:
        /*0004*/ 	.word	0x00000082


	//----- nvinfo : EIATTR_KPARAM_INFO
	.align		4
.L_132:
        /*0008*/ 	.byte	0x04, 0x17
        /*000a*/ 	.short	(.L_134 - .L_133)
.L_133:
        /*000c*/ 	.word	0x00000000
        /*0010*/ 	.short	0x0003
        /*0012*/ 	.short	0x0010
        /*0014*/ 	.byte	0x00, 0xf0, 0x11, 0x00


	//----- nvinfo : EIATTR_KPARAM_INFO
	.align		4
.L_134:
        /*0018*/ 	.byte	0x04, 0x17
        /*001a*/ 	.short	(.L_136 - .L_135)
.L_135:
        /*001c*/ 	.word	0x00000000
        /*0020*/ 	.short	0x0002
        /*0022*/ 	.short	0x000c
        /*0024*/ 	.byte	0x00, 0xf0, 0x11, 0x00


	//----- nvinfo : EIATTR_KPARAM_INFO
	.align		4
.L_136:
        /*0028*/ 	.byte	0x04, 0x17
        /*002a*/ 	.short	(.L_138 - .L_137)
.L_137:
        /*002c*/ 	.word	0x00000000
        /*0030*/ 	.short	0x0001
        /*0032*/ 	.short	0x0008
        /*0034*/ 	.byte	0x00, 0xf0, 0x11, 0x00


	//----- nvinfo : EIATTR_KPARAM_INFO
	.align		4
.L_138:
        /*0038*/ 	.byte	0x04, 0x17
        /*003a*/ 	.short	(.L_140 - .L_139)
.L_139:
        /*003c*/ 	.word	0x00000000
        /*0040*/ 	.short	0x0000
        /*0042*/ 	.short	0x0000
        /*0044*/ 	.byte	0x00, 0xf5, 0x21, 0x00


	//----- nvinfo : EIATTR_SPARSE_MMA_MASK
	.align		4
.L_140:
        /*0048*/ 	.byte	0x03, 0x50
        /*004a*/ 	.short	0x0000


	//----- nvinfo : EIATTR_MAXREG_COUNT
	.align		4
        /*004c*/ 	.byte	0x03, 0x1b
        /*004e*/ 	.short	0x00ff


	//----- nvinfo : EIATTR_MERCURY_ISA_VERSION
	.align		4
        /*0050*/ 	.byte	0x03, 0x5f
        /*0052*/ 	.short	0x0101


	//----- nvinfo : EIATTR_VRC_CTA_INIT_COUNT
	.align		4
        /*0054*/ 	.byte	0x02, 0x4a
	.zero		1
	.zero		1


	//----- nvinfo : EIATTR_EXIT_INSTR_OFFSETS
	.align		4
        /*0058*/ 	.byte	0x04, 0x1c
        /*005a*/ 	.short	(.L_142 - .L_141)


	//   ....[0]....
.L_141:
        /*005c*/ 	.word	0x00000130


	//   ....[1]....
        /*0060*/ 	.word	0x00000980


	//----- nvinfo : EIATTR_CRS_STACK_SIZE
	.align		4
.L_142:
        /*0064*/ 	.byte	0x04, 0x1e
        /*0066*/ 	.short	(.L_144 - .L_143)
.L_143:
        /*0068*/ 	.word	0x00000000


	//----- nvinfo : EIATTR_CBANK_PARAM_SIZE
	.align		4
.L_144:
        /*006c*/ 	.byte	0x03, 0x19
        /*006e*/ 	.short	0x0014


	//----- nvinfo : EIATTR_PARAM_CBANK
	.align		4
        /*0070*/ 	.byte	0x04, 0x0a
        /*0072*/ 	.short	(.L_146 - .L_145)
	.align		4
.L_145:
        /*0074*/ 	.word	index@(.nv.constant0._Z11applyfilterP6float2iii)
        /*0078*/ 	.short	0x0380
        /*007a*/ 	.short	0x0014


	//----- nvinfo : EIATTR_SW_WAR
	.align		4
.L_146:
        /*007c*/ 	.byte	0x04, 0x36
        /*007e*/ 	.short	(.L_148 - .L_147)
.L_147:
        /*0080*/ 	.word	0x00000008
.L_148:


//--------------------- .nv.info._Z4circP6float2fii --------------------------
	.section	.nv.info._Z4circP6float2fii,"",@"SHT_CUDA_INFO"
	.sectionflags	@""
	.align	4


	//----- nvinfo : EIATTR_CUDA_API_VERSION
	.align		4
        /*0000*/ 	.byte	0x04, 0x37
        /*0002*/ 	.short	(.L_150 - .L_149)
.L_149:
        /*0004*/ 	.word	0x00000082


	//----- nvinfo : EIATTR_KPARAM_INFO
	.align		4
.L_150:
        /*0008*/ 	.byte	0x04, 0x17
        /*000a*/ 	.short	(.L_152 - .L_151)
.L_151:
        /*000c*/ 	.word	0x00000000
        /*0010*/ 	.short	0x0003
        /*0012*/ 	.short	0x0010
        /*0014*/ 	.byte	0x00, 0xf0, 0x11, 0x00


	//----- nvinfo : EIATTR_KPARAM_INFO
	.align		4
.L_152:
        /*0018*/ 	.byte	0x04, 0x17
        /*001a*/ 	.short	(.L_154 - .L_153)
.L_153:
        /*001c*/ 	.word	0x00000000
        /*0020*/ 	.short	0x0002
        /*0022*/ 	.short	0x000c
        /*0024*/ 	.byte	0x00, 0xf0, 0x11, 0x00


	//----- nvinfo : EIATTR_KPARAM_INFO
	.align		4
.L_154:
        /*0028*/ 	.byte	0x04, 0x17
        /*002a*/ 	.short	(.L_156 - .L_155)
.L_155:
        /*002c*/ 	.word	0x00000000
        /*0030*/ 	.short	0x0001
        /*0032*/ 	.short	0x0008
        /*0034*/ 	.byte	0x00, 0xf0, 0x11, 0x00


	//----- nvinfo : EIATTR_KPARAM_INFO
	.align		4
.L_156:
        /*0038*/ 	.byte	0x04, 0x17
        /*003a*/ 	.short	(.L_158 - .L_157)
.L_157:
        /*003c*/ 	.word	0x00000000
        /*0040*/ 	.short	0x0000
        /*0042*/ 	.short	0x0000
        /*0044*/ 	.byte	0x00, 0xf5, 0x21, 0x00


	//----- nvinfo : EIATTR_SPARSE_MMA_MASK
	.align		4
.L_158:
        /*0048*/ 	.byte	0x03, 0x50
        /*004a*/ 	.short	0x0000


	//----- nvinfo : EIATTR_MAXREG_COUNT
	.align		4
        /*004c*/ 	.byte	0x03, 0x1b
        /*004e*/ 	.short	0x00ff


	//----- nvinfo : EIATTR_MERCURY_ISA_VERSION
	.align		4
        /*0050*/ 	.byte	0x03, 0x5f
        /*0052*/ 	.short	0x0101


	//----- nvinfo : EIATTR_VRC_CTA_INIT_COUNT
	.align		4
        /*0054*/ 	.byte	0x02, 0x4a
	.zero		1
	.zero		1


	//----- nvinfo : EIATTR_EXIT_INSTR_OFFSETS
	.align		4
        /*0058*/ 	.byte	0x04, 0x1c
        /*005a*/ 	.short	(.L_160 - .L_159)


	//   ....[0]....
.L_159:
        /*005c*/ 	.word	0x00000120


	//   ....[1]....
        /*0060*/ 	.word	0x00000430


	//----- nvinfo : EIATTR_CRS_STACK_SIZE
	.align		4
.L_160:
        /*0064*/ 	.byte	0x04, 0x1e
        /*0066*/ 	.short	(.L_162 - .L_161)
.L_161:
        /*0068*/ 	.word	0x00000000


	//----- nvinfo : EIATTR_CBANK_PARAM_SIZE
	.align		4
.L_162:
        /*006c*/ 	.byte	0x03, 0x19
        /*006e*/ 	.short	0x0014


	//----- nvinfo : EIATTR_PARAM_CBANK
	.align		4
        /*0070*/ 	.byte	0x04, 0x0a
        /*0072*/ 	.short	(.L_164 - .L_163)
	.align		4
.L_163:
        /*0074*/ 	.word	index@(.nv.constant0._Z4circP6float2fii)
        /*0078*/ 	.short	0x0380
        /*007a*/ 	.short	0x0014


	//----- nvinfo : EIATTR_SW_WAR
	.align		4
.L_164:
        /*007c*/ 	.byte	0x04, 0x36
        /*007e*/ 	.short	(.L_166 - .L_165)
.L_165:
        /*0080*/ 	.word	0x00000008
.L_166:


//--------------------- .nv.info._Z7scatterP6float2S0_PfS1_ifiii --------------------------
	.section	.nv.info._Z7scatterP6float2S0_PfS1_ifiii,"",@"SHT_CUDA_INFO"
	.sectionflags	@""
	.align	4


	//----- nvinfo : EIATTR_CUDA_API_VERSION
	.align		4
        /*0000*/ 	.byte	0x04, 0x37
        /*0002*/ 	.short	(.L_168 - .L_167)
.L_167:
        /*0004*/ 	.word	0x00000082


	//----- nvinfo : EIATTR_KPARAM_INFO
	.align		4
.L_168:
        /*0008*/ 	.byte	0x04, 0x17
        /*000a*/ 	.short	(.L_170 - .L_169)
.L_169:
        /*000c*/ 	.word	0x00000000
        /*0010*/ 	.short	0x0008
        /*0012*/ 	.short	0x0030
        /*0014*/ 	.byte	0x00, 0xf0, 0x11, 0x00


	//----- nvinfo : EIATTR_KPARAM_INFO
	.align		4
.L_170:
        /*0018*/ 	.byte	0x04, 0x17
        /*001a*/ 	.short	(.L_172 - .L_171)
.L_171:
        /*001c*/ 	.word	0x00000000
        /*0020*/ 	.short	0x0007
        /*0022*/ 	.short	0x002c
        /*0024*/ 	.byte	0x00, 0xf0, 0x11, 0x00


	//----- nvinfo : EIATTR_KPARAM_INFO
	.align		4
.L_172:
        /*0028*/ 	.byte	0x04, 0x17
        /*002a*/ 	.short	(.L_174 - .L_173)
.L_173:
        /*002c*/ 	.word	0x00000000
        /*0030*/ 	.short	0x0006
        /*0032*/ 	.short	0x0028
        /*0034*/ 	.byte	0x00, 0xf0, 0x11, 0x00


	//----- nvinfo : EIATTR_KPARAM_INFO
	.align		4
.L_174:
        /*0038*/ 	.byte	0x04, 0x17
        /*003a*/ 	.short	(.L_176 - .L_175)
.L_175:
        /*003c*/ 	.word	0x00000000
        /*0040*/ 	.short	0x0005
        /*0042*/ 	.short	0x0024
        /*0044*/ 	.byte	0x00, 0xf0, 0x11, 0x00


	//----- nvinfo : EIATTR_KPARAM_INFO
	.align		4
.L_176:
        /*0048*/ 	.byte	0x04, 0x17
        /*004a*/ 	.short	(.L_178 - .L_177)
.L_177:
        /*004c*/ 	.word	0x00000000
        /*0050*/ 	.short	0x0004
        /*0052*/ 	.short	0x0020
        /*0054*/ 	.byte	0x00, 0xf0, 0x11, 0x00


	//----- nvinfo : EIATTR_KPARAM_INFO
	.align		4
.L_178:
        /*0058*/ 	.byte	0x04, 0x17
        /*005a*/ 	.short	(.L_180 - .L_179)
.L_179:
        /*005c*/ 	.word	0x00000000
        /*0060*/ 	.short	0x0003
        /*0062*/ 	.short	0x0018
        /*0064*/ 	.byte	0x00, 0xf5, 0x21, 0x00


	//----- nvinfo : EIATTR_KPARAM_INFO
	.align		4
.L_180:
        /*0068*/ 	.byte	0x04, 0x17
        /*006a*/ 	.short	(.L_182 - .L_181)
.L_181:
        /*006c*/ 	.word	0x00000000
        /*0070*/ 	.short	0x0002
        /*0072*/ 	.short	0x0010
        /*0074*/ 	.byte	0x00, 0xf5, 0x21, 0x00


	//----- nvinfo : EIATTR_KPARAM_INFO
	.align		4
.L_182:
        /*0078*/ 	.byte	0x04, 0x17
        /*007a*/ 	.short	(.L_184 - .L_183)
.L_183:
        /*007c*/ 	.word	0x00000000
        /*0080*/ 	.short	0x0001
        /*0082*/ 	.short	0x0008
        /*0084*/ 	.byte	0x00, 0xf5, 0x21, 0x00


	//----- nvinfo : EIATTR_KPARAM_INFO
	.align		4
.L_184:
        /*0088*/ 	.byte	0x04, 0x17
        /*008a*/ 	.short	(.L_186 - .L_185)
.L_185:
        /*008c*/ 	.word	0x00000000
        /*0090*/ 	.short	0x0000
        /*0092*/ 	.short	0x0000
        /*0094*/ 	.byte	0x00, 0xf5, 0x21, 0x00


	//----- nvinfo : EIATTR_SPARSE_MMA_MASK
	.align		4
.L_186:
        /*0098*/ 	.byte	0x03, 0x50
        /*009a*/ 	.short	0x0000


	//----- nvinfo : EIATTR_MAXREG_COUNT
	.align		4
        /*009c*/ 	.byte	0x03, 0x1b
        /*009e*/ 	.short	0x00ff


	//----- nvinfo : EIATTR_MERCURY_ISA_VERSION
	.align		4
        /*00a0*/ 	.byte	0x03, 0x5f
        /*00a2*/ 	.short	0x0101


	//----- nvinfo : EIATTR_VRC_CTA_INIT_COUNT
	.align		4
        /*00a4*/ 	.byte	0x02, 0x4a
	.zero		1
	.zero		1


	//----- nvinfo : EIATTR_EXIT_INSTR_OFFSETS
	.align		4
        /*00a8*/ 	.byte	0x04, 0x1c
        /*00aa*/ 	.short	(.L_188 - .L_187)


	//   ....[0]....
.L_187:
        /*00ac*/ 	.word	0x00000120


	//   ....[1]....
        /*00b0*/ 	.word	0x00000400


	//   ....[2]....
        /*00b4*/ 	.word	0x00001da0


	//----- nvinfo : EIATTR_CRS_STACK_SIZE
	.align		4
.L_188:
        /*00b8*/ 	.byte	0x04, 0x1e
        /*00ba*/ 	.short	(.L_190 - .L_189)
.L_189:
        /*00bc*/ 	.word	0x00000000


	//----- nvinfo : EIATTR_CBANK_PARAM_SIZE
	.align		4
.L_190:
        /*00c0*/ 	.byte	0x03, 0x19
        /*00c2*/ 	.short	0x0034


	//----- nvinfo : EIATTR_PARAM_CBANK
	.align		4
        /*00c4*/ 	.byte	0x04, 0x0a
        /*00c6*/ 	.short	(.L_192 - .L_191)
	.align		4
.L_191:
        /*00c8*/ 	.word	index@(.nv.constant0._Z7scatterP6float2S0_PfS1_ifiii)
        /*00cc*/ 	.short	0x0380
        /*00ce*/ 	.short	0x0034


	//----- nvinfo : EIATTR_SW_WAR
	.align		4
.L_192:
        /*00d0*/ 	.byte	0x04, 0x36
        /*00d2*/ 	.short	(.L_194 - .L_193)
.L_193:
        /*00d4*/ 	.word	0x00000008
.L_194:


//--------------------- .nv.info._Z6gatherP6float2S0_PfS1_ifiii --------------------------
	.section	.nv.info._Z6gatherP6float2S0_PfS1_ifiii,"",@"SHT_CUDA_INFO"
	.sectionflags	@""
	.align	4


	//----- nvinfo : EIATTR_CUDA_API_VERSION
	.align		4
        /*0000*/ 	.byte	0x04, 0x37
        /*0002*/ 	.short	(.L_196 - .L_195)
.L_195:
        /*0004*/ 	.word	0x00000082


	//----- nvinfo : EIATTR_KPARAM_INFO
	.align		4
.L_196:
        /*0008*/ 	.byte	0x04, 0x17
        /*000a*/ 	.short	(.L_198 - .L_197)
.L_197:
        /*000c*/ 	.word	0x00000000
        /*0010*/ 	.short	0x0008
        /*0012*/ 	.short	0x0030
        /*0014*/ 	.byte	0x00, 0xf0, 0x11, 0x00


	//----- nvinfo : EIATTR_KPARAM_INFO
	.align		4
.L_198:
        /*0018*/ 	.byte	0x04, 0x17
        /*001a*/ 	.short	(.L_200 - .L_199)
.L_199:
        /*001c*/ 	.word	0x00000000
        /*0020*/ 	.short	0x0007
        /*0022*/ 	.short	0x002c
        /*0024*/ 	.byte	0x00, 0xf0, 0x11, 0x00


	//----- nvinfo : EIATTR_KPARAM_INFO
	.align		4
.L_200:
        /*0028*/ 	.byte	0x04, 0x17
        /*002a*/ 	.short	(.L_202 - .L_201)
.L_201:
        /*002c*/ 	.word	0x00000000
        /*0030*/ 	.short	0x0006
        /*0032*/ 	.short	0x0028
        /*0034*/ 	.byte	0x00, 0xf0, 0x11, 0x00


	//----- nvinfo : EIATTR_KPARAM_INFO
	.align		4
.L_202:
        /*0038*/ 	.byte	0x04, 0x17
        /*003a*/ 	.short	(.L_204 - .L_203)
.L_203:
        /*003c*/ 	.word	0x00000000
        /*0040*/ 	.short	0x0005
        /*0042*/ 	.short	0x0024
        /*0044*/ 	.byte	0x00, 0xf0, 0x11, 0x00


	//----- nvinfo : EIATTR_KPARAM_INFO
	.align		4
.L_204:
        /*0048*/ 	.byte	0x04, 0x17
        /*004a*/ 	.short	(.L_206 - .L_205)
.L_205:
        /*004c*/ 	.word	0x00000000
        /*0050*/ 	.short	0x0004
        /*0052*/ 	.short	0x0020
        /*0054*/ 	.byte	0x00, 0xf0, 0x11, 0x00


	//----- nvinfo : EIATTR_KPARAM_INFO
	.align		4
.L_206:
        /*0058*/ 	.byte	0x04, 0x17
        /*005a*/ 	.short	(.L_208 - .L_207)
.L_207:
        /*005c*/ 	.word	0x00000000
        /*0060*/ 	.short	0x0003
        /*0062*/ 	.short	0x0018
        /*0064*/ 	.byte	0x00, 0xf5, 0x21, 0x00


	//----- nvinfo : EIATTR_KPARAM_INFO
	.align		4
.L_208:
        /*0068*/ 	.byte	0x04, 0x17
        /*006a*/ 	.short	(.L_210 - .L_209)
.L_209:
        /*006c*/ 	.word	0x00000000
        /*0070*/ 	.short	0x0002
        /*0072*/ 	.short	0x0010
        /*0074*/ 	.byte	0x00, 0xf5, 0x21, 0x00


	//----- nvinfo : EIATTR_KPARAM_INFO
	.align		4
.L_210:
        /*0078*/ 	.byte	0x04, 0x17
        /*007a*/ 	.short	(.L_212 - .L_211)
.L_211:
        /*007c*/ 	.word	0x00000000
        /*0080*/ 	.short	0x0001
        /*0082*/ 	.short	0x0008
        /*0084*/ 	.byte	0x00, 0xf5, 0x21, 0x00


	//----- nvinfo : EIATTR_KPARAM_INFO
	.align		4
.L_212:
        /*0088*/ 	.byte	0x04, 0x17
        /*008a*/ 	.short	(.L_214 - .L_213)
.L_213:
        /*008c*/ 	.word	0x00000000
        /*0090*/ 	.short	0x0000
        /*0092*/ 	.short	0x0000
        /*0094*/ 	.byte	0x00, 0xf5, 0x21, 0x00


	//----- nvinfo : EIATTR_SPARSE_MMA_MASK
	.align		4
.L_214:
        /*0098*/ 	.byte	0x03, 0x50
        /*009a*/ 	.short	0x0000


	//----- nvinfo : EIATTR_MAXREG_COUNT
	.align		4
        /*009c*/ 	.byte	0x03, 0x1b
        /*009e*/ 	.short	0x00ff


	//----- nvinfo : EIATTR_MERCURY_ISA_VERSION
	.align		4
        /*00a0*/ 	.byte	0x03, 0x5f
        /*00a2*/ 	.short	0x0101


	//----- nvinfo : EIATTR_VRC_CTA_INIT_COUNT
	.align		4
        /*00a4*/ 	.byte	0x02, 0x4a
	.zero		1
	.zero		1


	//----- nvinfo : EIATTR_EXIT_INSTR_OFFSETS
	.align		4
        /*00a8*/ 	.byte	0x04, 0x1c
        /*00aa*/ 	.short	(.L_216 - .L_215)


	//   ....[0]....
.L_215:
        /*00ac*/ 	.word	0x00000120


	//   ....[1]....
        /*00b0*/ 	.word	0x00001e50


	//----- nvinfo : EIATTR_CRS_STACK_SIZE
	.align		4
.L_216:
        /*00b4*/ 	.byte	0x04, 0x1e
        /*00b6*/ 	.short	(.L_218 - .L_217)
.L_217:
        /*00b8*/ 	.word	0x00000000


	//----- nvinfo : EIATTR_CBANK_PARAM_SIZE
	.align		4
.L_218:
        /*00bc*/ 	.byte	0x03, 0x19
        /*00be*/ 	.short	0x0034


	//----- nvinfo : EIATTR_PARAM_CBANK
	.align		4
        /*00c0*/ 	.byte	0x04, 0x0a
        /*00c2*/ 	.short	(.L_220 - .L_219)
	.align		4
.L_219:
        /*00c4*/ 	.word	index@(.nv.constant0._Z6gatherP6float2S0_PfS1_ifiii)
        /*00c8*/ 	.short	0x0380
        /*00ca*/ 	.short	0x0034


	//----- nvinfo : EIATTR_SW_WAR
	.align		4
.L_220:
        /*00cc*/ 	.byte	0x04, 0x36
        /*00ce*/ 	.short	(.L_222 - .L_221)
.L_221:
        /*00d0*/ 	.word	0x00000008
.L_222:


//--------------------- .nv.info._Z6takexyPfS_S_ii --------------------------
	.section	.nv.info._Z6takexyPfS_S_ii,"",@"SHT_CUDA_INFO"
	.sectionflags	@""
	.align	4


	//----- nvinfo : EIATTR_CUDA_API_VERSION
	.align		4
        /*0000*/ 	.byte	0x04, 0x37
        /*0002*/ 	.short	(.L_224 - .L_223)
.L_223:
        /*0004*/ 	.word	0x00000082


	//----- nvinfo : EIATTR_KPARAM_INFO
	.align		4
.L_224:
        /*0008*/ 	.byte	0x04, 0x17
        /*000a*/ 	.short	(.L_226 - .L_225)
.L_225:
        /*000c*/ 	.word	0x00000000
        /*0010*/ 	.short	0x0004
        /*0012*/ 	.short	0x001c
        /*0014*/ 	.byte	0x00, 0xf0, 0x11, 0x00


	//----- nvinfo : EIATTR_KPARAM_INFO
	.align		4
.L_226:
        /*0018*/ 	.byte	0x04, 0x17
        /*001a*/ 	.short	(.L_228 - .L_227)
.L_227:
        /*001c*/ 	.word	0x00000000
        /*0020*/ 	.short	0x0003
        /*0022*/ 	.short	0x0018
        /*0024*/ 	.byte	0x00, 0xf0, 0x11, 0x00


	//----- nvinfo : EIATTR_KPARAM_INFO
	.align		4
.L_228:
        /*0028*/ 	.byte	0x04, 0x17
        /*002a*/ 	.short	(.L_230 - .L_229)
.L_229:
        /*002c*/ 	.word	0x00000000
        /*0030*/ 	.short	0x0002
        /*0032*/ 	.short	0x0010
        /*0034*/ 	.byte	0x00, 0xf5, 0x21, 0x00


	//----- nvinfo : EIATTR_KPARAM_INFO
	.align		4
.L_230:
        /*0038*/ 	.byte	0x04, 0x17
        /*003a*/ 	.short	(.L_232 - .L_231)
.L_231:
        /*003c*/ 	.word	0x00000000
        /*0040*/ 	.short	0x0001
        /*0042*/ 	.short	0x0008
        /*0044*/ 	.byte	0x00, 0xf5, 0x21, 0x00


	//----- nvinfo : EIATTR_KPARAM_INFO
	.align		4
.L_232:
        /*0048*/ 	.byte	0x04, 0x17
        /*004a*/ 	.short	(.L_234 - .L_233)
.L_233:
        /*004c*/ 	.word	0x00000000
        /*0050*/ 	.short	0x0000
        /*0052*/ 	.short	0x0000
        /*0054*/ 	.byte	0x00, 0xf5, 0x21, 0x00


	//----- nvinfo : EIATTR_SPARSE_MMA_MASK
	.align		4
.L_234:
        /*0058*/ 	.byte	0x03, 0x50
        /*005a*/ 	.short	0x0000


	//----- nvinfo : EIATTR_MAXREG_COUNT
	.align		4
        /*005c*/ 	.byte	0x03, 0x1b
        /*005e*/ 	.short	0x00ff


	//----- nvinfo : EIATTR_MERCURY_ISA_VERSION
	.align		4
        /*0060*/ 	.byte	0x03, 0x5f
        /*0062*/ 	.short	0x0101


	//----- nvinfo : EIATTR_VRC_CTA_INIT_COUNT
	.align		4
        /*0064*/ 	.byte	0x02, 0x4a
	.zero		1
	.zero		1


	//----- nvinfo : EIATTR_EXIT_INSTR_OFFSETS
	.align		4
        /*0068*/ 	.byte	0x04, 0x1c
        /*006a*/ 	.short	(.L_236 - .L_235)


	//   ....[0]....
.L_235:
        /*006c*/ 	.word	0x000000c0


	//   ....[1]....
        /*0070*/ 	.word	0x000004a0


	//   ....[2]....
        /*0074*/ 	.word	0x000004d0


	//----- nvinfo : EIATTR_CRS_STACK_SIZE
	.align		4
.L_236:
        /*0078*/ 	.byte	0x04, 0x1e
        /*007a*/ 	.short	(.L_238 - .L_237)
.L_237:
        /*007c*/ 	.word	0x00000000


	//----- nvinfo : EIATTR_CBANK_PARAM_SIZE
	.align		4
.L_238:
        /*0080*/ 	.byte	0x03, 0x19
        /*0082*/ 	.short	0x0020


	//----- nvinfo : EIATTR_PARAM_CBANK
	.align		4
        /*0084*/ 	.byte	0x04, 0x0a
        /*0086*/ 	.short	(.L_240 - .L_239)
	.align		4
.L_239:
        /*0088*/ 	.word	index@(.nv.constant0._Z6takexyPfS_S_ii)
        /*008c*/ 	.short	0x0380
        /*008e*/ 	.short	0x0020


	//----- nvinfo : EIATTR_SW_WAR
	.align		4
.L_240:
        /*0090*/ 	.byte	0x04, 0x36
        /*0092*/ 	.short	(.L_242 - .L_241)
.L_241:
        /*0094*/ 	.word	0x00000008
.L_242:


//--------------------- .nv.info._Z7wrapadjP6float2iii --------------------------
	.section	.nv.info._Z7wrapadjP6float2iii,"",@"SHT_CUDA_INFO"
	.sectionflags	@""
	.align	4


	//----- nvinfo : EIATTR_CUDA_API_VERSION
	.align		4
        /*0000*/ 	.byte	0x04, 0x37
        /*0002*/ 	.short	(.L_244 - .L_243)
.L_243:
        /*0004*/ 	.word	0x00000082


	//----- nvinfo : EIATTR_KPARAM_INFO
	.align		4
.L_244:
        /*0008*/ 	.byte	0x04, 0x17
        /*000a*/ 	.short	(.L_246 - .L_245)
.L_245:
        /*000c*/ 	.word	0x00000000
        /*0010*/ 	.short	0x0003
        /*0012*/ 	.short	0x0010
        /*0014*/ 	.byte	0x00, 0xf0, 0x11, 0x00


	//----- nvinfo : EIATTR_KPARAM_INFO
	.align		4
.L_246:
        /*0018*/ 	.byte	0x04, 0x17
        /*001a*/ 	.short	(.L_248 - .L_247)
.L_247:
        /*001c*/ 	.word	0x00000000
        /*0020*/ 	.short	0x0002
        /*0022*/ 	.short	0x000c
        /*0024*/ 	.byte	0x00, 0xf0, 0x11, 0x00


	//----- nvinfo : EIATTR_KPARAM_INFO
	.align		4
.L_248:
        /*0028*/ 	.byte	0x04, 0x17
        /*002a*/ 	.short	(.L_250 - .L_249)
.L_249:
        /*002c*/ 	.word	0x00000000
        /*0030*/ 	.short	0x0001
        /*0032*/ 	.short	0x0008
        /*0034*/ 	.byte	0x00, 0xf0, 0x11, 0x00


	//----- nvinfo : EIATTR_KPARAM_INFO
	.align		4
.L_250:
        /*0038*/ 	.byte	0x04, 0x17
        /*003a*/ 	.short	(.L_252 - .L_251)
.L_251:
        /*003c*/ 	.word	0x00000000
        /*0040*/ 	.short	0x0000
        /*0042*/ 	.short	0x0000
        /*0044*/ 	.byte	0x00, 0xf5, 0x21, 0x00


	//----- nvinfo : EIATTR_SPARSE_MMA_MASK
	.align		4
.L_252:
        /*0048*/ 	.byte	0x03, 0x50
        /*004a*/ 	.short	0x0000


	//----- nvinfo : EIATTR_MAXREG_COUNT
	.align		4
        /*004c*/ 	.byte	0x03, 0x1b
        /*004e*/ 	.short	0x00ff


	//----- nvinfo : EIATTR_MERCURY_ISA_VERSION
	.align		4
        /*0050*/ 	.byte	0x03, 0x5f
        /*0052*/ 	.short	0x0101


	//----- nvinfo : EIATTR_VRC_CTA_INIT_COUNT
	.align		4
        /*0054*/ 	.byte	0x02, 0x4a
	.zero		1
	.zero		1


	//----- nvinfo : EIATTR_EXIT_INSTR_OFFSETS
	.align		4
        /*0058*/ 	.byte	0x04, 0x1c
        /*005a*/ 	.short	(.L_254 - .L_253)


	//   ....[0]....
.L_253:
        /*005c*/ 	.word	0x00000140


	//   ....[1]....
        /*0060*/ 	.word	0x00000190


	//   ....[2]....
        /*0064*/ 	.word	0x000004d0


	//----- nvinfo : EIATTR_CBANK_PARAM_SIZE
	.align		4
.L_254:
        /*0068*/ 	.byte	0x03, 0x19
        /*006a*/ 	.short	0x0014


	//----- nvinfo : EIATTR_PARAM_CBANK
	.align		4
        /*006c*/ 	.byte	0x04, 0x0a
        /*006e*/ 	.short	(.L_256 - .L_255)
	.align		4
.L_255:
        /*0070*/ 	.word	index@(.nv.constant0._Z7wrapadjP6float2iii)
        /*0074*/ 	.short	0x0380
        /*0076*/ 	.short	0x0014


	//----- nvinfo : EIATTR_SW_WAR
	.align		4
.L_256:
        /*0078*/ 	.byte	0x04, 0x36
        /*007a*/ 	.short	(.L_258 - .L_257)
.L_257:
        /*007c*/ 	.word	0x00000008
.L_258:


//--------------------- .nv.info._Z4wrapP6float2iii --------------------------
	.section	.nv.info._Z4wrapP6float2iii,"",@"SHT_CUDA_INFO"
	.sectionflags	@""
	.align	4


	//----- nvinfo : EIATTR_CUDA_API_VERSION
	.align		4
        /*0000*/ 	.byte	0x04, 0x37
        /*0002*/ 	.short	(.L_260 - .L_259)
.L_259:
        /*0004*/ 	.word	0x00000082


	//----- nvinfo : EIATTR_KPARAM_INFO
	.align		4
.L_260:
        /*0008*/ 	.byte	0x04, 0x17
        /*000a*/ 	.short	(.L_262 - .L_261)
.L_261:
        /*000c*/ 	.word	0x00000000
        /*0010*/ 	.short	0x0003
        /*0012*/ 	.short	0x0010
        /*0014*/ 	.byte	0x00, 0xf0, 0x11, 0x00


	//----- nvinfo : EIATTR_KPARAM_INFO
	.align		4
.L_262:
        /*0018*/ 	.byte	0x04, 0x17
        /*001a*/ 	.short	(.L_264 - .L_263)
.L_263:
        /*001c*/ 	.word	0x00000000
        /*0020*/ 	.short	0x0002
        /*0022*/ 	.short	0x000c
        /*0024*/ 	.byte	0x00, 0xf0, 0x11, 0x00


	//----- nvinfo : EIATTR_KPARAM_INFO
	.align		4
.L_264:
        /*0028*/ 	.byte	0x04, 0x17
        /*002a*/ 	.short	(.L_266 - .L_265)
.L_265:
        /*002c*/ 	.word	0x00000000
        /*0030*/ 	.short	0x0001
        /*0032*/ 	.short	0x0008
        /*0034*/ 	.byte	0x00, 0xf0, 0x11, 0x00


	//----- nvinfo : EIATTR_KPARAM_INFO
	.align		4
.L_266:
        /*0038*/ 	.byte	0x04, 0x17
        /*003a*/ 	.short	(.L_268 - .L_267)
.L_267:
        /*003c*/ 	.word	0x00000000
        /*0040*/ 	.short	0x0000
        /*0042*/ 	.short	0x0000
        /*0044*/ 	.byte	0x00, 0xf5, 0x21, 0x00


	//----- nvinfo : EIATTR_SPARSE_MMA_MASK
	.align		4
.L_268:
        /*0048*/ 	.byte	0x03, 0x50
        /*004a*/ 	.short	0x0000


	//----- nvinfo : EIATTR_MAXREG_COUNT
	.align		4
        /*004c*/ 	.byte	0x03, 0x1b
        /*004e*/ 	.short	0x00ff


	//----- nvinfo : EIATTR_MERCURY_ISA_VERSION
	.align		4
        /*0050*/ 	.byte	0x03, 0x5f
        /*0052*/ 	.short	0x0101


	//----- nvinfo : EIATTR_VRC_CTA_INIT_COUNT
	.align		4
        /*0054*/ 	.byte	0x02, 0x4a
	.zero		1
	.zero		1


	//----- nvinfo : EIATTR_EXIT_INSTR_OFFSETS
	.align		4
        /*0058*/ 	.byte	0x04, 0x1c
        /*005a*/ 	.short	(.L_270 - .L_269)


	//   ....[0]....
.L_269:
        /*005c*/ 	.word	0x00000140


	//   ....[1]....
        /*0060*/ 	.word	0x00000190


	//   ....[2]....
        /*0064*/ 	.word	0x000004a0


	//----- nvinfo : EIATTR_CBANK_PARAM_SIZE
	.align		4
.L_270:
        /*0068*/ 	.byte	0x03, 0x19
        /*006a*/ 	.short	0x0014


	//----- nvinfo : EIATTR_PARAM_CBANK
	.align		4
        /*006c*/ 	.byte	0x04, 0x0a
        /*006e*/ 	.short	(.L_272 - .L_271)
	.align		4
.L_271:
        /*0070*/ 	.word	index@(.nv.constant0._Z4wrapP6float2iii)
        /*0074*/ 	.short	0x0380
        /*0076*/ 	.short	0x0014


	//----- nvinfo : EIATTR_SW_WAR
	.align		4
.L_272:
        /*0078*/ 	.byte	0x04, 0x36
        /*007a*/ 	.short	(.L_274 - .L_273)
.L_273:
        /*007c*/ 	.word	0x00000008
.L_274:


//--------------------- .nv.info._Z10fftshift1cP6float2iii --------------------------
	.section	.nv.info._Z10fftshift1cP6float2iii,"",@"SHT_CUDA_INFO"
	.sectionflags	@""
	.align	4


	//----- nvinfo : EIATTR_CUDA_API_VERSION
	.align		4
        /*0000*/ 	.byte	0x04, 0x37
        /*0002*/ 	.short	(.L_276 - .L_275)
.L_275:
        /*0004*/ 	.word	0x00000082


	//----- nvinfo : EIATTR_KPARAM_INFO
	.align		4
.L_276:
        /*0008*/ 	.byte	0x04, 0x17
        /*000a*/ 	.short	(.L_278 - .L_277)
.L_277:
        /*000c*/ 	.word	0x00000000
        /*0010*/ 	.short	0x0003
        /*0012*/ 	.short	0x0010
        /*0014*/ 	.byte	0x00, 0xf0, 0x11, 0x00


	//----- nvinfo : EIATTR_KPARAM_INFO
	.align		4
.L_278:
        /*0018*/ 	.byte	0x04, 0x17
        /*001a*/ 	.short	(.L_280 - .L_279)
.L_279:
        /*001c*/ 	.word	0x00000000
        /*0020*/ 	.short	0x0002
        /*0022*/ 	.short	0x000c
        /*0024*/ 	.byte	0x00, 0xf0, 0x11, 0x00


	//----- nvinfo : EIATTR_KPARAM_INFO
	.align		4
.L_280:
        /*0028*/ 	.byte	0x04, 0x17
        /*002a*/ 	.short	(.L_282 - .L_281)
.L_281:
        /*002c*/ 	.word	0x00000000
        /*0030*/ 	.short	0x0001
        /*0032*/ 	.short	0x0008
        /*0034*/ 	.byte	0x00, 0xf0, 0x11, 0x00


	//----- nvinfo : EIATTR_KPARAM_INFO
	.align		4
.L_282:
        /*0038*/ 	.byte	0x04, 0x17
        /*003a*/ 	.short	(.L_284 - .L_283)
.L_283:
        /*003c*/ 	.word	0x00000000
        /*0040*/ 	.short	0x0000
        /*0042*/ 	.short	0x0000
        /*0044*/ 	.byte	0x00, 0xf5, 0x21, 0x00


	//----- nvinfo : EIATTR_SPARSE_MMA_MASK
	.align		4
.L_284:
        /*0048*/ 	.byte	0x03, 0x50
        /*004a*/ 	.short	0x0000


	//----- nvinfo : EIATTR_MAXREG_COUNT
	.align		4
        /*004c*/ 	.byte	0x03, 0x1b
        /*004e*/ 	.short	0x00ff


	//----- nvinfo : EIATTR_MERCURY_ISA_VERSION
	.align		4
        /*0050*/ 	.byte	0x03, 0x5f
        /*0052*/ 	.short	0x0101


	//----- nvinfo : EIATTR_VRC_CTA_INIT_COUNT
	.align		4
        /*0054*/ 	.byte	0x02, 0x4a
	.zero		1
	.zero		1


	//----- nvinfo : EIATTR_EXIT_INSTR_OFFSETS
	.align		4
        /*0058*/ 	.byte	0x04, 0x1c
        /*005a*/ 	.short	(.L_286 - .L_285)


	//   ....[0]....
.L_285:
        /*005c*/ 	.word	0x00000120


	//   ....[1]....
        /*0060*/ 	.word	0x00000230


	//----- nvinfo : EIATTR_CBANK_PARAM_SIZE
	.align		4
.L_286:
        /*0064*/ 	.byte	0x03, 0x19
        /*0066*/ 	.short	0x0014


	//----- nvinfo : EIATTR_PARAM_CBANK
	.align		4
        /*0068*/ 	.byte	0x04, 0x0a
        /*006a*/ 	.short	(.L_288 - .L_287)
	.align		4
.L_287:
        /*006c*/ 	.word	index@(.nv.constant0._Z10fftshift1cP6float2iii)
        /*0070*/ 	.short	0x0380
        /*0072*/ 	.short	0x0014


	//----- nvinfo : EIATTR_SW_WAR
	.align		4
.L_288:
        /*0074*/ 	.byte	0x04, 0x36
        /*0076*/ 	.short	(.L_290 - .L_289)
.L_289:
        /*0078*/ 	.word	0x00000008
.L_290:


//--------------------- .nv.info._Z9fftshiftcP6float2ii --------------------------
	.section	.nv.info._Z9fftshiftcP6float2ii,"",@"SHT_CUDA_INFO"
	.sectionflags	@""
	.align	4


	//----- nvinfo : EIATTR_CUDA_API_VERSION
	.align		4
        /*0000*/ 	.byte	0x04, 0x37
        /*0002*/ 	.short	(.L_292 - .L_291)
.L_291:
        /*0004*/ 	.word	0x00000082


	//----- nvinfo : EIATTR_KPARAM_INFO
	.align		4
.L_292:
        /*0008*/ 	.byte	0x04, 0x17
        /*000a*/ 	.short	(.L_294 - .L_293)
.L_293:
        /*000c*/ 	.word	0x00000000
        /*0010*/ 	.short	0x0002
        /*0012*/ 	.short	0x000c
        /*0014*/ 	.byte	0x00, 0xf0, 0x11, 0x00


	//----- nvinfo : EIATTR_KPARAM_INFO
	.align		4
.L_294:
        /*0018*/ 	.byte	0x04, 0x17
        /*001a*/ 	.short	(.L_296 - .L_295)
.L_295:
        /*001c*/ 	.word	0x00000000
        /*0020*/ 	.short	0x0001
        /*0022*/ 	.short	0x0008
        /*0024*/ 	.byte	0x00, 0xf0, 0x11, 0x00


	//----- nvinfo : EIATTR_KPARAM_INFO
	.align		4
.L_296:
        /*0028*/ 	.byte	0x04, 0x17
        /*002a*/ 	.short	(.L_298 - .L_297)
.L_297:
        /*002c*/ 	.word	0x00000000
        /*0030*/ 	.short	0x0000
        /*0032*/ 	.short	0x0000
        /*0034*/ 	.byte	0x00, 0xf5, 0x21, 0x00


	//----- nvinfo : EIATTR_SPARSE_MMA_MASK
	.align		4
.L_298:
        /*0038*/ 	.byte	0x03, 0x50
        /*003a*/ 	.short	0x0000


	//----- nvinfo : EIATTR_MAXREG_COUNT
	.align		4
        /*003c*/ 	.byte	0x03, 0x1b
        /*003e*/ 	.short	0x00ff


	//----- nvinfo : EIATTR_MERCURY_ISA_VERSION
	.align		4
        /*0040*/ 	.byte	0x03, 0x5f
        /*0042*/ 	.short	0x0101


	//----- nvinfo : EIATTR_VRC_CTA_INIT_COUNT
	.align		4
        /*0044*/ 	.byte	0x02, 0x4a
	.zero		1
	.zero		1


	//----- nvinfo : EIATTR_EXIT_INSTR_OFFSETS
	.align		4
        /*0048*/ 	.byte	0x04, 0x1c
        /*004a*/ 	.short	(.L_300 - .L_299)


	//   ....[0]....
.L_299:
        /*004c*/ 	.word	0x00000110


	//   ....[1]....
        /*0050*/ 	.word	0x00000260


	//----- nvinfo : EIATTR_CBANK_PARAM_SIZE
	.align		4
.L_300:
        /*0054*/ 	.byte	0x03, 0x19
        /*0056*/ 	.short	0x0010


	//----- nvinfo : EIATTR_PARAM_CBANK
	.align		4
        /*0058*/ 	.byte	0x04, 0x0a
        /*005a*/ 	.short	(.L_302 - .L_301)
	.align		4
.L_301:
        /*005c*/ 	.word	index@(.nv.constant0._Z9fftshiftcP6float2ii)
        /*0060*/ 	.short	0x0380
        /*0062*/ 	.short	0x0010


	//----- nvinfo : EIATTR_SW_WAR
	.align		4
.L_302:
        /*0064*/ 	.byte	0x04, 0x36
        /*0066*/ 	.short	(.L_304 - .L_303)
.L_303:
        /*0068*/ 	.word	0x00000008
.L_304:


//--------------------- .nv.info._Z11unpaddivphiP6float2S0_fii --------------------------
	.section	.nv.info._Z11unpaddivphiP6float2S0_fii,"",@"SHT_CUDA_INFO"
	.sectionflags	@""
	.align	4


	//----- nvinfo : EIATTR_CUDA_API_VERSION
	.align		4
        /*0000*/ 	.byte	0x04, 0x37
        /*0002*/ 	.short	(.L_306 - .L_305)
.L_305:
        /*0004*/ 	.word	0x00000082


	//----- nvinfo : EIATTR_KPARAM_INFO
	.align		4
.L_306:
        /*0008*/ 	.byte	0x04, 0x17
        /*000a*/ 	.short	(.L_308 - .L_307)
.L_307:
        /*000c*/ 	.word	0x00000000
        /*0010*/ 	.short	0x0004
        /*0012*/ 	.short	0x0018
        /*0014*/ 	.byte	0x00, 0xf0, 0x11, 0x00


	//----- nvinfo : EIATTR_KPARAM_INFO
	.align		4
.L_308:
        /*0018*/ 	.byte	0x04, 0x17
        /*001a*/ 	.short	(.L_310 - .L_309)
.L_309:
        /*001c*/ 	.word	0x00000000
        /*0020*/ 	.short	0x0003
        /*0022*/ 	.short	0x0014
        /*0024*/ 	.byte	0x00, 0xf0, 0x11, 0x00


	//----- nvinfo : EIATTR_KPARAM_INFO
	.align		4
.L_310:
        /*0028*/ 	.byte	0x04, 0x17
        /*002a*/ 	.short	(.L_312 - .L_311)
.L_311:
        /*002c*/ 	.word	0x00000000
        /*0030*/ 	.short	0x0002
        /*0032*/ 	.short	0x0010
        /*0034*/ 	.byte	0x00, 0xf0, 0x11, 0x00


	//----- nvinfo : EIATTR_KPARAM_INFO
	.align		4
.L_312:
        /*0038*/ 	.byte	0x04, 0x17
        /*003a*/ 	.short	(.L_314 - .L_313)
.L_313:
        /*003c*/ 	.word	0x00000000
        /*0040*/ 	.short	0x0001
        /*0042*/ 	.short	0x0008
        /*0044*/ 	.byte	0x00, 0xf5, 0x21, 0x00


	//----- nvinfo : EIATTR_KPARAM_INFO
	.align		4
.L_314:
        /*0048*/ 	.byte	0x04, 0x17
        /*004a*/ 	.short	(.L_316 - .L_315)
.L_315:
        /*004c*/ 	.word	0x00000000
        /*0050*/ 	.short	0x0000
        /*0052*/ 	.short	0x0000
        /*0054*/ 	.byte	0x00, 0xf5, 0x21, 0x00


	//----- nvinfo : EIATTR_SPARSE_MMA_MASK
	.align		4
.L_316:
        /*0058*/ 	.byte	0x03, 0x50
        /*005a*/ 	.short	0x0000


	//----- nvinfo : EIATTR_MAXREG_COUNT
	.align		4
        /*005c*/ 	.byte	0x03, 0x1b
        /*005e*/ 	.short	0x00ff


	//----- nvinfo : EIATTR_MERCURY_ISA_VERSION
	.align		4
        /*0060*/ 	.byte	0x03, 0x5f
        /*0062*/ 	.short	0x0101


	//----- nvinfo : EIATTR_VRC_CTA_INIT_COUNT
	.align		4
        /*0064*/ 	.byte	0x02, 0x4a
	.zero		1
	.zero		1


	//----- nvinfo : EIATTR_EXIT_INSTR_OFFSETS
	.align		4
        /*0068*/ 	.byte	0x04, 0x1c
        /*006a*/ 	.short	(.L_318 - .L_317)


	//   ....[0]....
.L_317:
        /*006c*/ 	.word	0x00000120


	//   ....[1]....
        /*0070*/ 	.word	0x00000700


	//----- nvinfo : EIATTR_CRS_STACK_SIZE
	.align		4
.L_318:
        /*0074*/ 	.byte	0x04, 0x1e
        /*0076*/ 	.short	(.L_320 - .L_319)
.L_319:
        /*0078*/ 	.word	0x00000000


	//----- nvinfo : EIATTR_CBANK_PARAM_SIZE
	.align		4
.L_320:
        /*007c*/ 	.byte	0x03, 0x19
        /*007e*/ 	.short	0x001c


	//----- nvinfo : EIATTR_PARAM_CBANK
	.align		4
        /*0080*/ 	.byte	0x04, 0x0a
        /*0082*/ 	.short	(.L_322 - .L_321)
	.align		4
.L_321:
        /*0084*/ 	.word	index@(.nv.constant0._Z11unpaddivphiP6float2S0_fii)
        /*0088*/ 	.short	0x0380
        /*008a*/ 	.short	0x001c


	//----- nvinfo : EIATTR_SW_WAR
	.align		4
.L_322:
        /*008c*/ 	.byte	0x04, 0x36
        /*008e*/ 	.short	(.L_324 - .L_323)
.L_323:
        /*0090*/ 	.word	0x00000008
.L_324:


//--------------------- .nv.info._Z6divphiP6float2S0_fii --------------------------
	.section	.nv.info._Z6divphiP6float2S0_fii,"",@"SHT_CUDA_INFO"
	.sectionflags	@""
	.align	4


	//----- nvinfo : EIATTR_CUDA_API_VERSION
	.align		4
        /*0000*/ 	.byte	0x04, 0x37
        /*0002*/ 	.short	(.L_326 - .L_325)
.L_325:
        /*0004*/ 	.word	0x00000082


	//----- nvinfo : EIATTR_KPARAM_INFO
	.align		4
.L_326:
        /*0008*/ 	.byte	0x04, 0x17
        /*000a*/ 	.short	(.L_328 - .L_327)
.L_327:
        /*000c*/ 	.word	0x00000000
        /*0010*/ 	.short	0x0004
        /*0012*/ 	.short	0x0018
        /*0014*/ 	.byte	0x00, 0xf0, 0x11, 0x00


	//----- nvinfo : EIATTR_KPARAM_INFO
	.align		4
.L_328:
        /*0018*/ 	.byte	0x04, 0x17
        /*001a*/ 	.short	(.L_330 - .L_329)
.L_329:
        /*001c*/ 	.word	0x00000000
        /*0020*/ 	.short	0x0003
        /*0022*/ 	.short	0x0014
        /*0024*/ 	.byte	0x00, 0xf0, 0x11, 0x00


	//----- nvinfo : EIATTR_KPARAM_INFO
	.align		4
.L_330:
        /*0028*/ 	.byte	0x04, 0x17
        /*002a*/ 	.short	(.L_332 - .L_331)
.L_331:
        /*002c*/ 	.word	0x00000000
        /*0030*/ 	.short	0x0002
        /*0032*/ 	.short	0x0010
        /*0034*/ 	.byte	0x00, 0xf0, 0x11, 0x00


	//----- nvinfo : EIATTR_KPARAM_INFO
	.align		4
.L_332:
        /*0038*/ 	.byte	0x04, 0x17
        /*003a*/ 	.short	(.L_334 - .L_333)
.L_333:
        /*003c*/ 	.word	0x00000000
        /*0040*/ 	.short	0x0001
        /*0042*/ 	.short	0x0008
        /*0044*/ 	.byte	0x00, 0xf5, 0x21, 0x00


	//----- nvinfo : EIATTR_KPARAM_INFO
	.align		4
.L_334:
        /*0048*/ 	.byte	0x04, 0x17
        /*004a*/ 	.short	(.L_336 - .L_335)
.L_335:
        /*004c*/ 	.word	0x00000000
        /*0050*/ 	.short	0x0000
        /*0052*/ 	.short	0x0000
        /*0054*/ 	.byte	0x00, 0xf5, 0x21, 0x00


	//----- nvinfo : EIATTR_SPARSE_MMA_MASK
	.align		4
.L_336:
        /*0058*/ 	.byte	0x03, 0x50
        /*005a*/ 	.short	0x0000


	//----- nvinfo : EIATTR_MAXREG_COUNT
	.align		4
        /*005c*/ 	.byte	0x03, 0x1b
        /*005e*/ 	.short	0x00ff


	//----- nvinfo : EIATTR_MERCURY_ISA_VERSION
	.align		4
        /*0060*/ 	.byte	0x03, 0x5f
        /*0062*/ 	.short	0x0101


	//----- nvinfo : EIATTR_VRC_CTA_INIT_COUNT
	.align		4
        /*0064*/ 	.byte	0x02, 0x4a
	.zero		1
	.zero		1


	//----- nvinfo : EIATTR_EXIT_INSTR_OFFSETS
	.align		4
        /*0068*/ 	.byte	0x04, 0x1c
        /*006a*/ 	.short	(.L_338 - .L_337)


	//   ....[0]....
.L_337:
        /*006c*/ 	.word	0x00000120


	//   ....[1]....
        /*0070*/ 	.word	0x00000700


	//----- nvinfo : EIATTR_CRS_STACK_SIZE
	.align		4
.L_338:
        /*0074*/ 	.byte	0x04, 0x1e
        /*0076*/ 	.short	(.L_340 - .L_339)
.L_339:
        /*0078*/ 	.word	0x00000000


	//----- nvinfo : EIATTR_CBANK_PARAM_SIZE
	.align		4
.L_340:
        /*007c*/ 	.byte	0x03, 0x19
        /*007e*/ 	.short	0x001c


	//----- nvinfo : EIATTR_PARAM_CBANK
	.align		4
        /*0080*/ 	.byte	0x04, 0x0a
        /*0082*/ 	.short	(.L_342 - .L_341)
	.align		4
.L_341:
        /*0084*/ 	.word	index@(.nv.constant0._Z6divphiP6float2S0_fii)
        /*0088*/ 	.short	0x0380
        /*008a*/ 	.short	0x001c


	//----- nvinfo : EIATTR_SW_WAR
	.align		4
.L_342:
        /*008c*/ 	.byte	0x04, 0x36
        /*008e*/ 	.short	(.L_344 - .L_343)
.L_343:
        /*0090*/ 	.word	0x00000008
.L_344:


//--------------------- .nv.callgraph             --------------------------
	.section	.nv.callgraph,"",@"SHT_CUDA_CALLGRAPH"
	.align	4
	.sectionentsize	8
	.align		4
        /*0000*/ 	.word	0x00000000
	.align		4
        /*0004*/ 	.word	0xffffffff
	.align		4
        /*0008*/ 	.word	0x00000000
	.align		4
        /*000c*/ 	.word	0xfffffffe
	.align		4
        /*0010*/ 	.word	0x00000000
	.align		4
        /*0014*/ 	.word	0xfffffffd
	.align		4
        /*0018*/ 	.word	0x00000000
	.align		4
        /*001c*/ 	.word	0xfffffffc


//--------------------- .nv.constant4             --------------------------
	.section	.nv.constant4,"a",@progbits
	.align	8
	.align		8
.nv.constant4:
        /*0000*/ 	.dword	__cudart_i2opi_f


//--------------------- .text._Z4pad2P6float2ii   --------------------------
	.section	.text._Z4pad2P6float2ii,"ax",@progbits
	.align	128
        .global         _Z4pad2P6float2ii
        .type           _Z4pad2P6float2ii,@function
        .size           _Z4pad2P6float2ii,(.L_x_207 - _Z4pad2P6float2ii)
        .other          _Z4pad2P6float2ii,@"STO_CUDA_ENTRY STV_DEFAULT"
_Z4pad2P6float2ii:
.text._Z4pad2P6float2ii:
[----:B------:R-:W-:Y:S01]  /*0000*/  LDC R1, c[0x0][0x37c] ;  /* 0x0000df00ff017b82 */ /* 0x000fe20000000800 */
[----:B------:R-:W0:Y:S01]  /*0010*/  S2R R0, SR_CTAID.X ;  /* 0x0000000000007919 */ /* 0x000e220000002500 */
[----:B------:R-:W0:Y:S01]  /*0020*/  LDCU UR4, c[0x0][0x360] ;  /* 0x00006c00ff0477ac */ /* 0x000e220008000800 */
[----:B------:R-:W0:Y:S01]  /*0030*/  S2R R3, SR_TID.X ;  /* 0x0000000000037919 */ /* 0x000e220000002100 */
[----:B------:R-:W1:Y:S01]  /*0040*/  LDCU UR5, c[0x0][0x364] ;  /* 0x00006c80ff0577ac */ /* 0x000e620008000800 */
[----:B------:R-:W1:Y:S01]  /*0050*/  S2R R7, SR_CTAID.Y ;  /* 0x0000000000077919 */ /* 0x000e620000002600 */
[----:B------:R-:W2:Y:S01]  /*0060*/  LDCU UR6, c[0x0][0x368] ;  /* 0x00006d00ff0677ac */ /* 0x000ea20008000800 */
[----:B------:R-:W1:Y:S01]  /*0070*/  S2R R2, SR_TID.Y ;  /* 0x0000000000027919 */ /* 0x000e620000002200 */
[----:B------:R-:W3:Y:S01]  /*0080*/  LDCU.64 UR10, c[0x0][0x388] ;  /* 0x00007100ff0a77ac */ /* 0x000ee20008000a00 */
[----:B------:R-:W2:Y:S01]  /*0090*/  S2R R4, SR_CTAID.Z ;  /* 0x0000000000047919 */ /* 0x000ea20000002700 */
[----:B------:R-:W2:Y:S01]  /*00a0*/  S2R R5, SR_TID.Z ;  /* 0x0000000000057919 */ /* 0x000ea20000002300 */
[----:B0-----:R-:W-:-:S02]  /*00b0*/  IMAD R0, R0, UR4, R3 ;  /* 0x0000000400007c24 */ /* 0x001fc4000f8e0203 */
[----:B-1----:R-:W-:-:S05]  /*00c0*/  IMAD R7, R7, UR5, R2 ;  /* 0x0000000507077c24 */ /* 0x002fca000f8e0202 */
[----:B------:R-:W-:Y:S01]  /*00d0*/  VIMNMX R2, PT, PT, R0, R7, !PT ;  /* 0x0000000700027248 */ /* 0x000fe20007fe0100 */
[----:B--2---:R-:W-:-:S05]  /*00e0*/  IMAD R4, R4, UR6, R5 ;  /* 0x0000000604047c24 */ /* 0x004fca000f8e0205 */
[----:B---3--:R-:W-:-:S04]  /*00f0*/  ISETP.GE.AND P0, PT, R4, UR11, PT ;  /* 0x0000000b04007c0c */ /* 0x008fc8000bf06270 */
[----:B------:R-:W-:-:S13]  /*0100*/  ISETP.GE.OR P0, PT, R2, UR10, P0 ;  /* 0x0000000a02007c0c */ /* 0x000fda0008706670 */
[----:B------:R-:W-:Y:S05]  /*0110*/  @P0 EXIT ;  /* 0x000000000000094d */ /* 0x000fea0003800000 */
[----:B------:R-:W-:Y:S01]  /*0120*/  UIMAD UR6, UR10, 0x5, URZ ;  /* 0x000000050a0678a4 */ /* 0x000fe2000f8e02ff */
[----:B------:R-:W0:Y:S01]  /*0130*/  LDC.64 R2, c[0x0][0x380] ;  /* 0x0000e000ff027b82 */ /* 0x000e220000000a00 */
[----:B------:R-:W-:Y:S02]  /*0140*/  UIMAD.WIDE.U32 UR4, UR10, -0x55555555, URZ ;  /* 0xaaaaaaab0a0478a5 */ /* 0x000fe4000f8e00ff */
[----:B------:R-:W-:Y:S01]  /*0150*/  IMAD R8, R4, UR10, RZ ;  /* 0x0000000a04087c24 */ /* 0x000fe2000f8e02ff */
[----:B------:R-:W-:Y:S02]  /*0160*/  UIMAD.WIDE.U32 UR6, UR6, -0x55555555, URZ ;  /* 0xaaaaaaab060678a5 */ /* 0x000fe4000f8e00ff */
[----:B------:R-:W-:Y:S02]  /*0170*/  USHF.R.U32.HI UR5, URZ, 0x2, UR5 ;  /* 0x00000002ff057899 */ /* 0x000fe40008011605 */
[----:B------:R-:W-:Y:S01]  /*0180*/  ULEA.HI UR7, UR7, 0xffffffff, URZ, 0x1e ;  /* 0xffffffff07077891 */ /* 0x000fe2000f8ff0ff */
[----:B------:R-:W1:Y:S05]  /*0190*/  LDCU.64 UR8, c[0x0][0x358] ;  /* 0x00006b00ff0877ac */ /* 0x000e6a0008000a00 */
[----:B------:R-:W-:-:S02]  /*01a0*/  VIMNMX R5, PT, PT, R0, UR7, PT ;  /* 0x0000000700057c48 */ /* 0x000fc4000bfe0100 */
[----:B------:R-:W-:Y:S02]  /*01b0*/  VIMNMX R6, PT, PT, R7, UR7, PT ;  /* 0x0000000707067c48 */ /* 0x000fe4000bfe0100 */
[----:B------:R-:W-:Y:S02]  /*01c0*/  VIMNMX R5, PT, PT, R5, UR5, !PT ;  /* 0x0000000505057c48 */ /* 0x000fe4000ffe0100 */
[----:B------:R-:W-:-:S03]  /*01d0*/  VIMNMX R6, PT, PT, R6, UR5, !PT ;  /* 0x0000000506067c48 */ /* 0x000fc6000ffe0100 */
[----:B------:R-:W-:-:S04]  /*01e0*/  IMAD R5, R8, UR10, R5 ;  /* 0x0000000a08057c24 */ /* 0x000fc8000f8e0205 */
[----:B------:R-:W-:-:S04]  /*01f0*/  IMAD R5, R6, UR10, R5 ;  /* 0x0000000a06057c24 */ /* 0x000fc8000f8e0205 */
[----:B0-----:R-:W-:-:S06]  /*0200*/  IMAD.WIDE.U32 R4, R5, 0x8, R2 ;  /* 0x0000000805047825 */ /* 0x001fcc00078e0002 */
[----:B-1----:R-:W2:Y:S01]  /*0210*/  LDG.E.64 R4, desc[UR8][R4.64] ;  /* 0x0000000804047981 */ /* 0x002ea2000c1e1b00 */
[----:B------:R-:W-:-:S04]  /*0220*/  IMAD R7, R7, UR10, R0 ;  /* 0x0000000a07077c24 */ /* 0x000fc8000f8e0200 */
[----:B------:R-:W-:-:S04]  /*0230*/  IMAD R7, R8, UR10, R7 ;  /* 0x0000000a08077c24 */ /* 0x000fc8000f8e0207 */
[----:B------:R-:W-:-:S05]  /*0240*/  IMAD.WIDE R2, R7, 0x8, R2 ;  /* 0x0000000807027825 */ /* 0x000fca00078e0202 */
[----:B--2---:R-:W-:Y:S01]  /*0250*/  STG.E.64 desc[UR8][R2.64], R4 ;  /* 0x0000000402007986 */ /* 0x004fe2000c101b08 */
[----:B------:R-:W-:Y:S05]  /*0260*/  EXIT ;  /* 0x000000000000794d */ /* 0x000fea0003800000 */
.L_x_0:
[----:B------:R-:W-:-:S00]  /*0270*/  BRA `(.L_x_0) ;  /* 0xfffffffc00fc7947 */ /* 0x000fc0000383ffff */
[----:B------:R-:W-:-:S00]  /*0280*/  NOP ;  /* 0x0000000000007918 */ /* 0x000fc00000000000 */
[----:B------:R-:W-:-:S00]  /*0290*/  NOP ;  /* 0x0000000000007918 */ /* 0x000fc00000000000 */
[----:B------:R-:W-:-:S00]  /*02a0*/  NOP ;  /* 0x0000000000007918 */ /* 0x000fc00000000000 */
[----:B------:R-:W-:-:S00]  /*02b0*/  NOP ;  /* 0x0000000000007918 */ /* 0x000fc00000000000 */
[----:B------:R-:W-:-:S00]  /*02c0*/  NOP ;  /* 0x0000000000007918 */ /* 0x000fc00000000000 */
[----:B------:R-:W-:-:S00]  /*02d0*/  NOP ;  /* 0x0000000000007918 */ /* 0x000fc00000000000 */
[----:B------:R-:W-:-:S00]  /*02e0*/  NOP ;  /* 0x0000000000007918 */ /* 0x000fc00000000000 */
[----:B------:R-:W-:-:S00]  /*02f0*/  NOP ;  /* 0x0000000000007918 */ /* 0x000fc00000000000 */
.L_x_207:


//--------------------- .text._Z3padP6float2iii   --------------------------
	.section	.text._Z3padP6float2iii,"ax",@progbits
	.align	128
        .global         _Z3padP6float2iii
        .type           _Z3padP6float2iii,@function
        .size           _Z3padP6float2iii,(.L_x_208 - _Z3padP6float2iii)
        .other          _Z3padP6float2iii,@"STO_CUDA_ENTRY STV_DEFAULT"
_Z3padP6float2iii:
.text._Z3padP6float2iii:
[----:B------:R-:W-:Y:S01]  /*0000*/  LDC R1, c[0x0][0x37c] ;  /* 0x0000df00ff017b82 */ /* 0x000fe20000000800 */
[----:B------:R-:W0:Y:S01]  /*0010*/  S2R R11, SR_CTAID.Y ;  /* 0x00000000000b7919 */ /* 0x000e220000002600 */
[----:B------:R-:W1:Y:S06]  /*0020*/  LDCU UR4, c[0x0][0x360] ;  /* 0x00006c00ff0477ac */ /* 0x000e6c0008000800 */
[----:B------:R-:W2:Y:S01]  /*0030*/  LDC.64 R2, c[0x0][0x388] ;  /* 0x0000e200ff027b82 */ /* 0x000ea20000000a00 */
[----:B------:R-:W0:Y:S01]  /*0040*/  S2R R4, SR_TID.Y ;  /* 0x0000000000047919 */ /* 0x000e220000002200 */
[----:B------:R-:W0:Y:S01]  /*0050*/  LDCU UR5, c[0x0][0x364] ;  /* 0x00006c80ff0577ac */ /* 0x000e220008000800 */
[----:B------:R-:W1:Y:S01]  /*0060*/  S2R R7, SR_CTAID.X ;  /* 0x0000000000077919 */ /* 0x000e620000002500 */
[----:B------:R-:W3:Y:S01]  /*0070*/  LDCU UR6, c[0x0][0x368] ;  /* 0x00006d00ff0677ac */ /* 0x000ee20008000800 */
[----:B------:R-:W1:Y:S01]  /*0080*/  S2R R0, SR_TID.X ;  /* 0x0000000000007919 */ /* 0x000e620000002100 */
[----:B------:R-:W4:Y:S01]  /*0090*/  LDCU UR7, c[0x0][0x390] ;  /* 0x00007200ff0777ac */ /* 0x000f220008000800 */
[----:B------:R-:W3:Y:S01]  /*00a0*/  S2R R5, SR_CTAID.Z ;  /* 0x0000000000057919 */ /* 0x000ee20000002700 */
[----:B------:R-:W3:Y:S01]  /*00b0*/  S2R R6, SR_TID.Z ;  /* 0x0000000000067919 */ /* 0x000ee20000002300 */
[----:B0-----:R-:W-:-:S05]  /*00c0*/  IMAD R11, R11, UR5, R4 ;  /* 0x000000050b0b7c24 */ /* 0x001fca000f8e0204 */
[----:B--2---:R-:W-:Y:S01]  /*00d0*/  ISETP.GE.AND P0, PT, R11, R3, PT ;  /* 0x000000030b00720c */ /* 0x004fe20003f06270 */
[----:B-1----:R-:W-:-:S05]  /*00e0*/  IMAD R7, R7, UR4, R0 ;  /* 0x0000000407077c24 */ /* 0x002fca000f8e0200 */
[----:B------:R-:W-:Y:S01]  /*00f0*/  ISETP.GE.OR P0, PT, R7, R2, P0 ;  /* 0x000000020700720c */ /* 0x000fe20000706670 */
[----:B---3--:R-:W-:-:S05]  /*0100*/  IMAD R3, R5, UR6, R6 ;  /* 0x0000000605037c24 */ /* 0x008fca000f8e0206 */
[----:B----4-:R-:W-:-:S13]  /*0110*/  ISETP.GE.OR P0, PT, R3, UR7, P0 ;  /* 0x0000000703007c0c */ /* 0x010fda0008706670 */
[----:B------:R-:W-:Y:S05]  /*0120*/  @P0 EXIT ;  /* 0x000000000000094d */ /* 0x000fea0003800000 */
[----:B------:R-:W-:Y:S01]  /*0130*/  IMAD.HI R0, R2, 0x2aaaaaab, RZ ;  /* 0x2aaaaaab02007827 */ /* 0x000fe200078e02ff */
[----:B------:R-:W0:Y:S04]  /*0140*/  LDCU.64 UR4, c[0x0][0x358] ;  /* 0x00006b00ff0477ac */ /* 0x000e280008000a00 */
[----:B------:R-:W-:-:S04]  /*0150*/  LEA.HI R0, R0, R0, RZ, 0x1 ;  /* 0x0000000000007211 */ /* 0x000fc800078f08ff */
[----:B------:R-:W-:-:S13]  /*0160*/  ISETP.GE.AND P0, PT, R7, R0, PT ;  /* 0x000000000700720c */ /* 0x000fda0003f06270 */
[----:B------:R-:W1:Y:S01]  /*0170*/  @!P0 LDC.64 R4, c[0x0][0x380] ;  /* 0x0000e000ff048b82 */ /* 0x000e620000000a00 */
[-C--:B------:R-:W-:Y:S02]  /*0180*/  @!P0 IMAD R0, R3, R2.reuse, R0 ;  /* 0x0000000203008224 */ /* 0x080fe400078e0200 */
[----:B------:R-:W-:-:S04]  /*0190*/  @!P0 IMAD R13, R11, R2, RZ ;  /* 0x000000020b0d8224 */ /* 0x000fc800078e02ff */
[----:B------:R-:W-:-:S04]  /*01a0*/  @!P0 IMAD R9, R13, UR7, R0 ;  /* 0x000000070d098c24 */ /* 0x000fc8000f8e0200 */
[----:B-1----:R-:W-:-:S06]  /*01b0*/  @!P0 IMAD.WIDE R8, R9, 0x8, R4 ;  /* 0x0000000809088825 */ /* 0x002fcc00078e0204 */
[----:B0-----:R-:W2:Y:S01]  /*01c0*/  @!P0 LDG.E.64 R8, desc[UR4][R8.64] ;  /* 0x0000000408088981 */ /* 0x001ea2000c1e1b00 */
[----:B------:R-:W-:-:S05]  /*01d0*/  LEA R0, R2, R2, 0x2 ;  /* 0x0000000202007211 */ /* 0x000fca00078e10ff */
[----:B------:R-:W-:-:S04]  /*01e0*/  IMAD.HI R6, R0, 0x2aaaaaab, RZ ;  /* 0x2aaaaaab00067827 */ /* 0x000fc800078e02ff */
[----:B------:R-:W-:Y:S01]  /*01f0*/  @!P0 IMAD R0, R3, R2, R7 ;  /* 0x0000000203008224 */ /* 0x000fe200078e0207 */
[----:B------:R-:W-:-:S03]  /*0200*/  LEA.HI R6, R6, R6, RZ, 0x1 ;  /* 0x0000000606067211 */ /* 0x000fc600078f08ff */
[----:B------:R-:W-:Y:S01]  /*0210*/  @!P0 IMAD R13, R13, UR7, R0 ;  /* 0x000000070d0d8c24 */ /* 0x000fe2000f8e0200 */
[----:B------:R-:W-:-:S03]  /*0220*/  ISETP.GE.AND P1, PT, R7, R6, PT ;  /* 0x000000060700720c */ /* 0x000fc60003f26270 */
[----:B------:R-:W-:-:S05]  /*0230*/  @!P0 IMAD.WIDE R4, R13, 0x8, R4 ;  /* 0x000000080d048825 */ /* 0x000fca00078e0204 */
[----:B--2---:R0:W-:Y:S05]  /*0240*/  @!P0 STG.E.64 desc[UR4][R4.64], R8 ;  /* 0x0000000804008986 */ /* 0x0041ea000c101b04 */
[----:B------:R-:W-:Y:S05]  /*0250*/  @!P1 EXIT ;  /* 0x000000000000994d */ /* 0x000fea0003800000 */
[----:B0-----:R-:W0:Y:S01]  /*0260*/  LDC.64 R8, c[0x0][0x380] ;  /* 0x0000e000ff087b82 */ /* 0x001e220000000a00 */
[-C--:B------:R-:W-:Y:S02]  /*0270*/  IMAD R11, R11, R2.reuse, RZ ;  /* 0x000000020b0b7224 */ /* 0x080fe400078e02ff */
[----:B------:R-:W-:-:S04]  /*0280*/  IMAD R6, R3, R2, R6 ;  /* 0x0000000203067224 */ /* 0x000fc800078e0206 */
[----:B------:R-:W-:-:S05]  /*0290*/  IMAD R6, R11, UR7, R6 ;  /* 0x000000070b067c24 */ /* 0x000fca000f8e0206 */
[----:B------:R-:W-:-:S05]  /*02a0*/  IADD3 R5, PT, PT, R6, -0x1, RZ ;  /* 0xffffffff06057810 */ /* 0x000fca0007ffe0ff */
[----:B0-----:R-:W-:-:S06]  /*02b0*/  IMAD.WIDE R4, R5, 0x8, R8 ;  /* 0x0000000805047825 */ /* 0x001fcc00078e0208 */
[----:B------:R-:W2:Y:S01]  /*02c0*/  LDG.E.64 R4, desc[UR4][R4.64] ;  /* 0x0000000404047981 */ /* 0x000ea2000c1e1b00 */
[----:B------:R-:W-:-:S04]  /*02d0*/  IMAD R2, R3, R2, R7 ;  /* 0x0000000203027224 */ /* 0x000fc800078e0207 */
[----:B------:R-:W-:-:S04]  /*02e0*/  IMAD R11, R11, UR7, R2 ;  /* 0x000000070b0b7c24 */ /* 0x000fc8000f8e0202 */
[----:B------:R-:W-:-:S05]  /*02f0*/  IMAD.WIDE R8, R11, 0x8, R8 ;  /* 0x000000080b087825 */ /* 0x000fca00078e0208 */
[----:B--2---:R-:W-:Y:S01]  /*0300*/  STG.E.64 desc[UR4][R8.64], R4 ;  /* 0x0000000408007986 */ /* 0x004fe2000c101b04 */
[----:B------:R-:W-:Y:S05]  /*0310*/  EXIT ;  /* 0x000000000000794d */ /* 0x000fea0003800000 */
.L_x_1:
        /* <DEDUP_REMOVED lines=14> */
.L_x_208:


//--------------------- .text._Z11applyfilterP6float2iii --------------------------
	.section	.text._Z11applyfilterP6float2iii,"ax",@progbits
	.align	128
        .global         _Z11applyfilterP6float2iii
        .type           _Z11applyfilterP6float2iii,@function
        .size           _Z11applyfilterP6float2iii,(.L_x_196 - _Z11applyfilterP6float2iii)
        .other          _Z11applyfilterP6float2iii,@"STO_CUDA_ENTRY STV_DEFAULT"
_Z11applyfilterP6float2iii:
.text._Z11applyfilterP6float2iii:
[----:B------:R-:W0:Y:S01]  /*0000*/  LDC R1, c[0x0][0x37c] ;  /* 0x0000df00ff017b82 */ /* 0x000e220000000800 */
[----:B------:R-:W1:Y:S01]  /*0010*/  S2R R2, SR_CTAID.Y ;  /* 0x0000000000027919 */ /* 0x000e620000002600 */
[----:B------:R-:W2:Y:S01]  /*0020*/  LDCU UR4, c[0x0][0x360] ;  /* 0x00006c00ff0477ac */ /* 0x000ea20008000800 */
[----:B0-----:R-:W-:Y:S01]  /*0030*/  VIADD R1, R1, 0xffffffe0 ;  /* 0xffffffe001017836 */ /* 0x001fe20000000000 */
[----:B------:R-:W1:Y:S01]  /*0040*/  S2R R3, SR_TID.Y ;  /* 0x0000000000037919 */ /* 0x000e620000002200 */
[----:B------:R-:W1:Y:S01]  /*0050*/  LDCU UR5, c[0x0][0x364] ;  /* 0x00006c80ff0577ac */ /* 0x000e620008000800 */
[----:B------:R-:W2:Y:S01]  /*0060*/  S2R R5, SR_CTAID.X ;  /* 0x0000000000057919 */ /* 0x000ea20000002500 */
[----:B------:R-:W0:Y:S01]  /*0070*/  LDCU.64 UR8, c[0x0][0x388] ;  /* 0x00007100ff0877ac */ /* 0x000e220008000a00 */
[----:B------:R-:W2:Y:S01]  /*0080*/  S2R R0, SR_TID.X ;  /* 0x0000000000007919 */ /* 0x000ea20000002100 */
[----:B------:R-:W3:Y:S01]  /*0090*/  LDCU UR6, c[0x0][0x368] ;  /* 0x00006d00ff0677ac */ /* 0x000ee20008000800 */
[----:B------:R-:W3:Y:S01]  /*00a0*/  S2R R4, SR_CTAID.Z ;  /* 0x0000000000047919 */ /* 0x000ee20000002700 */
[----:B------:R-:W4:Y:S01]  /*00b0*/  LDCU UR7, c[0x0][0x390] ;  /* 0x00007200ff0777ac */ /* 0x000f220008000800 */
[----:B------:R-:W3:Y:S01]  /*00c0*/  S2R R7, SR_TID.Z ;  /* 0x0000000000077919 */ /* 0x000ee20000002300 */
[----:B-1----:R-:W-:-:S05]  /*00d0*/  IMAD R2, R2, UR5, R3 ;  /* 0x0000000502027c24 */ /* 0x002fca000f8e0203 */
[----:B0-----:R-:W-:Y:S01]  /*00e0*/  ISETP.GE.AND P0, PT, R2, UR9, PT ;  /* 0x0000000902007c0c */ /* 0x001fe2000bf06270 */
[----:B--2---:R-:W-:-:S05]  /*00f0*/  IMAD R5, R5, UR4, R0 ;  /* 0x0000000405057c24 */ /* 0x004fca000f8e0200 */
[----:B------:R-:W-:Y:S01]  /*0100*/  ISETP.GE.OR P0, PT, R5, UR8, P0 ;  /* 0x0000000805007c0c */ /* 0x000fe20008706670 */
[----:B---3--:R-:W-:-:S05]  /*0110*/  IMAD R3, R4, UR6, R7 ;  /* 0x0000000604037c24 */ /* 0x008fca000f8e0207 */
[----:B----4-:R-:W-:-:S13]  /*0120*/  ISETP.GE.OR P0, PT, R3, UR7, P0 ;  /* 0x0000000703007c0c */ /* 0x010fda0008706670 */
[----:B------:R-:W-:Y:S05]  /*0130*/  @P0 EXIT ;  /* 0x000000000000094d */ /* 0x000fea0003800000 */
[----:B------:R-:W-:Y:S01]  /*0140*/  I2FP.F32.S32 R7, UR8 ;  /* 0x0000000800077c45 */ /* 0x000fe20008201400 */
[----:B------:R-:W-:Y:S01]  /*0150*/  ULEA.HI UR4, UR8, UR8, URZ, 0x1 ;  /* 0x0000000808047291 */ /* 0x000fe2000f8f08ff */
[----:B------:R-:W-:Y:S01]  /*0160*/  IMAD R2, R3, UR9, R2 ;  /* 0x0000000903027c24 */ /* 0x000fe2000f8e0202 */
[----:B------:R-:W-:Y:S01]  /*0170*/  BSSY.RECONVERGENT B0, `(.L_x_2) ;  /* 0x0000011000007945 */ /* 0x000fe20003800200 */
[----:B------:R-:W0:Y:S01]  /*0180*/  MUFU.RCP R4, R7 ;  /* 0x0000000700047308 */ /* 0x000e220000001000 */
[----:B------:R-:W-:-:S06]  /*0190*/  USHF.R.S32.HI UR4, URZ, 0x1, UR4 ;  /* 0x00000001ff047899 */ /* 0x000fcc0008011404 */
[----:B------:R-:W-:Y:S02]  /*01a0*/  VIADD R0, R5, -UR4 ;  /* 0x8000000405007c36 */ /* 0x000fe40008000000 */
[----:B------:R-:W-:-:S03]  /*01b0*/  IMAD R5, R2, UR8, R5 ;  /* 0x0000000802057c24 */ /* 0x000fc6000f8e0205 */
[----:B------:R-:W-:-:S04]  /*01c0*/  I2FP.F32.S32 R0, R0 ;  /* 0x0000000000007245 */ /* 0x000fc80000201400 */
[----:B------:R-:W1:Y:S01]  /*01d0*/  FCHK P0, R0, R7 ;  /* 0x0000000700007302 */ /* 0x000e620000000000 */
[----:B0-----:R-:W-:-:S04]  /*01e0*/  FFMA R9, -R7, R4, 1 ;  /* 0x3f80000007097423 */ /* 0x001fc80000000104 */
[----:B------:R-:W-:-:S04]  /*01f0*/  FFMA R9, R4, R9, R4 ;  /* 0x0000000904097223 */ /* 0x000fc80000000004 */
[----:B------:R-:W-:-:S04]  /*0200*/  FFMA R4, R0, R9, RZ ;  /* 0x0000000900047223 */ /* 0x000fc800000000ff */
[----:B------:R-:W-:-:S04]  /*0210*/  FFMA R11, -R7, R4, R0 ;  /* 0x00000004070b7223 */ /* 0x000fc80000000100 */
[----:B------:R-:W-:Y:S01]  /*0220*/  FFMA R11, R9, R11, R4 ;  /* 0x0000000b090b7223 */ /* 0x000fe20000000004 */
[----:B-1----:R-:W-:Y:S06]  /*0230*/  @!P0 BRA `(.L_x_3) ;  /* 0x0000000000108947 */ /* 0x002fec0003800000 */
[----:B------:R-:W-:Y:S01]  /*0240*/  IMAD.MOV.U32 R3, RZ, RZ, R7 ;  /* 0x000000ffff037224 */ /* 0x000fe200078e0007 */
[----:B------:R-:W-:-:S07]  /*0250*/  MOV R2, 0x270 ;  /* 0x0000027000027802 */ /* 0x000fce0000000f00 */
[----:B------:R-:W-:Y:S05]  /*0260*/  CALL.REL.NOINC `($__internal_0_$__cuda_sm3x_div_rn_noftz_f32_slowpath) ;  /* 0x0000000400c87944 */ /* 0x000fea0003c00000 */
[----:B------:R-:W-:-:S07]  /*0270*/  IMAD.MOV.U32 R11, RZ, RZ, R0 ;  /* 0x000000ffff0b7224 */ /* 0x000fce00078e0000 */
.L_x_3:
[----:B------:R-:W-:Y:S05]  /*0280*/  BSYNC.RECONVERGENT B0 ;  /* 0x0000000000007941 */ /* 0x000fea0003800200 */
.L_x_2:
[----:B------:R-:W-:Y:S01]  /*0290*/  FSETP.NEU.AND P0, PT, R11, RZ, PT ;  /* 0x000000ff0b00720b */ /* 0x000fe20003f0d000 */
[----:B------:R-:W0:Y:S01]  /*02a0*/  LDCU.64 UR6, c[0x0][0x358] ;  /* 0x00006b00ff0677ac */ /* 0x000e220008000a00 */
[----:B------:R-:W-:Y:S01]  /*02b0*/  BSSY.RECONVERGENT B0, `(.L_x_4) ;  /* 0x0000066000007945 */ /* 0x000fe20003800200 */
[----:B------:R-:W-:-:S10]  /*02c0*/  IMAD.MOV.U32 R0, RZ, RZ, RZ ;  /* 0x000000ffff007224 */ /* 0x000fd400078e00ff */
[----:B------:R-:W-:Y:S05]  /*02d0*/  @!P0 BRA `(.L_x_5) ;  /* 0x00000004008c8947 */ /* 0x000fea0003800000 */
[C---:B------:R-:W-:Y:S01]  /*02e0*/  FMUL R0, R11.reuse, 0.63661974668502807617 ;  /* 0x3f22f9830b007820 */ /* 0x040fe20000400000 */
[----:B------:R-:W-:Y:S01]  /*02f0*/  FSETP.GE.AND P0, PT, |R11|, 105615, PT ;  /* 0x47ce47800b00780b */ /* 0x000fe20003f06200 */
[----:B------:R-:W-:Y:S04]  /*0300*/  BSSY.RECONVERGENT B1, `(.L_x_6) ;  /* 0x000003e000017945 */ /* 0x000fe80003800200 */
[----:B------:R-:W1:Y:S02]  /*0310*/  F2I.NTZ R0, R0 ;  /* 0x0000000000007305 */ /* 0x000e640000203100 */
[----:B-1----:R-:W-:-:S05]  /*0320*/  I2FP.F32.S32 R2, R0 ;  /* 0x0000000000027245 */ /* 0x002fca0000201400 */
[----:B------:R-:W-:-:S04]  /*0330*/  FFMA R3, R2, -1.5707962512969970703, R11 ;  /* 0xbfc90fda02037823 */ /* 0x000fc8000000000b */
[----:B------:R-:W-:-:S04]  /*0340*/  FFMA R3, R2, -7.5497894158615963534e-08, R3 ;  /* 0xb3a2216802037823 */ /* 0x000fc80000000003 */
[----:B------:R-:W-:Y:S01]  /*0350*/  FFMA R2, R2, -5.3903029534742383927e-15, R3 ;  /* 0xa7c234c502027823 */ /* 0x000fe20000000003 */
[----:B------:R-:W-:Y:S06]  /*0360*/  @!P0 BRA `(.L_x_7) ;  /* 0x0000000000dc8947 */ /* 0x000fec0003800000 */
[----:B------:R-:W-:-:S13]  /*0370*/  FSETP.NEU.AND P0, PT, |R11|, +INF , PT ;  /* 0x7f8000000b00780b */ /* 0x000fda0003f0d200 */
[----:B------:R-:W-:Y:S01]  /*0380*/  @!P0 FMUL R2, RZ, R11 ;  /* 0x0000000bff028220 */ /* 0x000fe20000400000 */
[----:B------:R-:W-:Y:S01]  /*0390*/  @!P0 IMAD.MOV.U32 R0, RZ, RZ, RZ ;  /* 0x000000ffff008224 */ /* 0x000fe200078e00ff */
[----:B------:R-:W-:Y:S06]  /*03a0*/  @!P0 BRA `(.L_x_7) ;  /* 0x0000000000cc8947 */ /* 0x000fec0003800000 */
[----:B------:R-:W-:Y:S01]  /*03b0*/  IMAD.SHL.U32 R2, R11, 0x100, RZ ;  /* 0x000001000b027824 */ /* 0x000fe200078e00ff */
[----:B------:R-:W1:Y:S01]  /*03c0*/  LDCU.64 UR8, c[0x4][URZ] ;  /* 0x01000000ff0877ac */ /* 0x000e620008000a00 */
[----:B------:R-:W-:Y:S02]  /*03d0*/  IMAD.MOV.U32 R6, RZ, RZ, RZ ;  /* 0x000000ffff067224 */ /* 0x000fe400078e00ff */
[----:B------:R-:W-:Y:S01]  /*03e0*/  IMAD.MOV.U32 R0, RZ, RZ, R1 ;  /* 0x000000ffff007224 */ /* 0x000fe200078e0001 */
[----:B------:R-:W-:Y:S01]  /*03f0*/  LOP3.LUT R15, R2, 0x80000000, RZ, 0xfc, !PT ;  /* 0x80000000020f7812 */ /* 0x000fe200078efcff */
[----:B------:R-:W-:Y:S01]  /*0400*/  UMOV UR5, URZ ;  /* 0x000000ff00057c82 */ /* 0x000fe20008000000 */
[----:B------:R-:W-:-:S05]  /*0410*/  UMOV UR4, URZ ;  /* 0x000000ff00047c82 */ /* 0x000fca0008000000 */
.L_x_8:
[----:B-1----:R-:W-:Y:S02]  /*0420*/  IMAD.U32 R8, RZ, RZ, UR8 ;  /* 0x00000008ff087e24 */ /* 0x002fe4000f8e00ff */
[----:B------:R-:W-:-:S05]  /*0430*/  IMAD.U32 R9, RZ, RZ, UR9 ;  /* 0x00000009ff097e24 */ /* 0x000fca000f8e00ff */
[----:B0-----:R-:W2:Y:S01]  /*0440*/  LDG.E.CONSTANT R2, desc[UR6][R8.64] ;  /* 0x0000000608027981 */ /* 0x001ea2000c1e9900 */
[----:B------:R-:W-:Y:S02]  /*0450*/  UIADD3 UR8, UP0, UPT, UR8, 0x4, URZ ;  /* 0x0000000408087890 */ /* 0x000fe4000ff1e0ff */
[----:B------:R-:W-:Y:S02]  /*0460*/  UIADD3 UR4, UPT, UPT, UR4, 0x1, URZ ;  /* 0x0000000104047890 */ /* 0x000fe4000fffe0ff */
[----:B------:R-:W-:Y:S02]  /*0470*/  UIADD3.X UR9, UPT, UPT, URZ, UR9, URZ, UP0, !UPT ;  /* 0x00000009ff097290 */ /* 0x000fe400087fe4ff */
[----:B------:R-:W-:Y:S01]  /*0480*/  UISETP.NE.AND UP0, UPT, UR4, 0x6, UPT ;  /* 0x000000060400788c */ /* 0x000fe2000bf05270 */
[----:B--2---:R-:W-:-:S03]  /*0490*/  IMAD.WIDE.U32 R2, R2, R15, RZ ;  /* 0x0000000f02027225 */ /* 0x004fc600078e00ff */
[----:B------:R-:W-:-:S04]  /*04a0*/  IADD3 R13, P0, PT, R2, R6, RZ ;  /* 0x00000006020d7210 */ /* 0x000fc80007f1e0ff */
[----:B------:R-:W-:Y:S01]  /*04b0*/  IADD3.X R6, PT, PT, R3, UR5, RZ, P0, !PT ;  /* 0x0000000503067c10 */ /* 0x000fe200087fe4ff */
[----:B------:R0:W-:Y:S02]  /*04c0*/  STL [R0], R13 ;  /* 0x0000000d00007387 */ /* 0x0001e40000100800 */
[----:B0-----:R-:W-:Y:S01]  /*04d0*/  VIADD R0, R0, 0x4 ;  /* 0x0000000400007836 */ /* 0x001fe20000000000 */
[----:B------:R-:W-:Y:S06]  /*04e0*/  BRA.U UP0, `(.L_x_8) ;  /* 0xfffffffd00cc7547 */ /* 0x000fec000b83ffff */
[----:B------:R-:W-:Y:S01]  /*04f0*/  SHF.R.U32.HI R4, RZ, 0x17, R11 ;  /* 0x00000017ff047819 */ /* 0x000fe2000001160b */
[----:B------:R1:W-:Y:S03]  /*0500*/  STL [R1+0x18], R6 ;  /* 0x0000180601007387 */ /* 0x0003e60000100800 */
[C---:B------:R-:W-:Y:S02]  /*0510*/  LOP3.LUT R0, R4.reuse, 0xe0, RZ, 0xc0, !PT ;  /* 0x000000e004007812 */ /* 0x040fe400078ec0ff */
[----:B------:R-:W-:-:S03]  /*0520*/  LOP3.LUT P0, RZ, R4, 0x1f, RZ, 0xc0, !PT ;  /* 0x0000001f04ff7812 */ /* 0x000fc6000780c0ff */
[----:B------:R-:W-:-:S05]  /*0530*/  VIADD R0, R0, 0xffffff80 ;  /* 0xffffff8000007836 */ /* 0x000fca0000000000 */
[----:B------:R-:W-:-:S05]  /*0540*/  SHF.R.U32.HI R0, RZ, 0x5, R0 ;  /* 0x00000005ff007819 */ /* 0x000fca0000011600 */
[----:B------:R-:W-:-:S05]  /*0550*/  IMAD R10, R0, -0x4, R1 ;  /* 0xfffffffc000a7824 */ /* 0x000fca00078e0201 */
[----:B------:R-:W2:Y:S04]  /*0560*/  LDL R0, [R10+0x18] ;  /* 0x000018000a007983 */ /* 0x000ea80000100800 */
[----:B------:R-:W2:Y:S04]  /*0570*/  LDL R3, [R10+0x14] ;  /* 0x000014000a037983 */ /* 0x000ea80000100800 */
[----:B------:R-:W3:Y:S01]  /*0580*/  @P0 LDL R2, [R10+0x10] ;  /* 0x000010000a020983 */ /* 0x000ee20000100800 */
[----:B------:R-:W-:Y:S01]  /*0590*/  LOP3.LUT R4, R4, 0x1f, RZ, 0xc0, !PT ;  /* 0x0000001f04047812 */ /* 0x000fe200078ec0ff */
[----:B------:R-:W-:Y:S01]  /*05a0*/  UMOV UR4, 0x54442d19 ;  /* 0x54442d1900047882 */ /* 0x000fe20000000000 */
[----:B------:R-:W-:-:S02]  /*05b0*/  UMOV UR5, 0x3bf921fb ;  /* 0x3bf921fb00057882 */ /* 0x000fc40000000000 */
[-C--:B--2---:R-:W-:Y:S02]  /*05c0*/  @P0 SHF.L.W.U32.HI R0, R3, R4.reuse, R0 ;  /* 0x0000000403000219 */ /* 0x084fe40000010e00 */
[----:B---3--:R-:W-:Y:S02]  /*05d0*/  @P0 SHF.L.W.U32.HI R3, R2, R4, R3 ;  /* 0x0000000402030219 */ /* 0x008fe40000010e03 */
[----:B------:R-:W-:Y:S02]  /*05e0*/  ISETP.GE.AND P0, PT, R11, RZ, PT ;  /* 0x000000ff0b00720c */ /* 0x000fe40003f06270 */
[C---:B------:R-:W-:Y:S01]  /*05f0*/  SHF.L.W.U32.HI R2, R3.reuse, 0x2, R0 ;  /* 0x0000000203027819 */ /* 0x040fe20000010e00 */
[----:B------:R-:W-:-:S03]  /*0600*/  IMAD.SHL.U32 R3, R3, 0x4, RZ ;  /* 0x0000000403037824 */ /* 0x000fc600078e00ff */
[----:B------:R-:W-:-:S04]  /*0610*/  SHF.R.S32.HI R4, RZ, 0x1f, R2 ;  /* 0x0000001fff047819 */ /* 0x000fc80000011402 */
[C---:B------:R-:W-:Y:S02]  /*0620*/  LOP3.LUT R8, R4.reuse, R3, RZ, 0x3c, !PT ;  /* 0x0000000304087212 */ /* 0x040fe400078e3cff */
[----:B------:R-:W-:Y:S02]  /*0630*/  LOP3.LUT R9, R4, R2, RZ, 0x3c, !PT ;  /* 0x0000000204097212 */ /* 0x000fe400078e3cff */
[----:B------:R-:W-:Y:S02]  /*0640*/  SHF.R.U32.HI R3, RZ, 0x1e, R0 ;  /* 0x0000001eff037819 */ /* 0x000fe40000011600 */
[C---:B------:R-:W-:Y:S02]  /*0650*/  LOP3.LUT R4, R2.reuse, R11, RZ, 0x3c, !PT ;  /* 0x0000000b02047212 */ /* 0x040fe400078e3cff */
[----:B------:R-:W0:Y:S01]  /*0660*/  I2F.F64.S64 R8, R8 ;  /* 0x0000000800087312 */ /* 0x000e220000301c00 */
[----:B------:R-:W-:Y:S02]  /*0670*/  LEA.HI R0, R2, R3, RZ, 0x1 ;  /* 0x0000000302007211 */ /* 0x000fe400078f08ff */
[----:B------:R-:W-:-:S03]  /*0680*/  ISETP.GE.AND P1, PT, R4, RZ, PT ;  /* 0x000000ff0400720c */ /* 0x000fc60003f26270 */
[----:B------:R-:W-:-:S04]  /*0690*/  IMAD.MOV R2, RZ, RZ, -R0 ;  /* 0x000000ffff027224 */ /* 0x000fc800078e0a00 */
[----:B------:R-:W-:Y:S01]  /*06a0*/  @!P0 IMAD.MOV.U32 R0, RZ, RZ, R2 ;  /* 0x000000ffff008224 */ /* 0x000fe200078e0002 */
[----:B0-----:R-:W-:-:S10]  /*06b0*/  DMUL R12, R8, UR4 ;  /* 0x00000004080c7c28 */ /* 0x001fd40008000000 */
[----:B------:R-:W0:Y:S02]  /*06c0*/  F2F.F32.F64 R12, R12 ;  /* 0x0000000c000c7310 */ /* 0x000e240000301000 */
[----:B01----:R-:W-:-:S07]  /*06d0*/  FSEL R2, -R12, R12, !P1 ;  /* 0x0000000c0c027208 */ /* 0x003fce0004800100 */
.L_x_7:
[----:B0-----:R-:W-:Y:S05]  /*06e0*/  BSYNC.RECONVERGENT B1 ;  /* 0x0000000000017941 */ /* 0x001fea0003800200 */
.L_x_6:
[----:B------:R-:W-:Y:S01]  /*06f0*/  LOP3.LUT R6, R0, 0x1, RZ, 0xc0, !PT ;  /* 0x0000000100067812 */ /* 0x000fe200078ec0ff */
[----:B------:R-:W-:Y:S02]  /*0700*/  IMAD.MOV.U32 R4, RZ, RZ, 0x37cbac00 ;  /* 0x37cbac00ff047424 */ /* 0x000fe400078e00ff */
[----:B------:R-:W-:Y:S01]  /*0710*/  FMUL R3, R2, R2 ;  /* 0x0000000202037220 */ /* 0x000fe20000400000 */
[----:B------:R-:W-:Y:S01]  /*0720*/  IMAD.MOV.U32 R9, RZ, RZ, 0x3effffff ;  /* 0x3effffffff097424 */ /* 0x000fe200078e00ff */
[----:B------:R-:W-:Y:S01]  /*0730*/  ISETP.NE.U32.AND P0, PT, R6, 0x1, PT ;  /* 0x000000010600780c */ /* 0x000fe20003f05070 */
[----:B------:R-:W-:Y:S02]  /*0740*/  IMAD.MOV.U32 R6, RZ, RZ, 0x3d2aaabb ;  /* 0x3d2aaabbff067424 */ /* 0x000fe400078e00ff */
[----:B------:R-:W-:Y:S01]  /*0750*/  FFMA R4, R3, R4, -0.0013887860113754868507 ;  /* 0xbab607ed03047423 */ /* 0x000fe20000000004 */
[----:B------:R-:W-:Y:S01]  /*0760*/  LOP3.LUT P1, RZ, R0, 0x2, RZ, 0xc0, !PT ;  /* 0x0000000200ff7812 */ /* 0x000fe2000782c0ff */
[----:B------:R-:W0:Y:S01]  /*0770*/  MUFU.RCP R8, R11 ;  /* 0x0000000b00087308 */ /* 0x000e220000001000 */
[----:B------:R-:W-:Y:S01]  /*0780*/  FSEL R9, -R9, -0.16666662693023681641, !P0 ;  /* 0xbe2aaaa809097808 */ /* 0x000fe20004000100 */
[----:B------:R-:W-:Y:S01]  /*0790*/  FMUL.M4 R7, R7, |R11| ;  /* 0x4000000b07077220 */ /* 0x000fe20000600000 */
[----:B------:R-:W-:Y:S01]  /*07a0*/  FSEL R4, R4, -0.00019574658654164522886, !P0 ;  /* 0xb94d415304047808 */ /* 0x000fe20004000000 */
[----:B------:R-:W-:Y:S01]  /*07b0*/  BSSY.RECONVERGENT B1, `(.L_x_9) ;  /* 0x0000014000017945 */ /* 0x000fe20003800200 */
[----:B------:R-:W-:-:S02]  /*07c0*/  FSEL R6, R6, 0.0083327032625675201416, !P0 ;  /* 0x3c0885e406067808 */ /* 0x000fc40004000000 */
[----:B------:R-:W-:-:S03]  /*07d0*/  FSEL R0, R2, 1, P0 ;  /* 0x3f80000002007808 */ /* 0x000fc60000000000 */
[----:B------:R-:W-:-:S04]  /*07e0*/  FFMA R4, R3, R4, R6 ;  /* 0x0000000403047223 */ /* 0x000fc80000000006 */
[C---:B------:R-:W-:Y:S01]  /*07f0*/  FFMA R4, R3.reuse, R4, R9 ;  /* 0x0000000403047223 */ /* 0x040fe20000000009 */
[----:B------:R-:W-:-:S04]  /*0800*/  FFMA R3, R3, R0, RZ ;  /* 0x0000000003037223 */ /* 0x000fc800000000ff */
[----:B------:R-:W-:Y:S01]  /*0810*/  FFMA R0, R3, R4, R0 ;  /* 0x0000000403007223 */ /* 0x000fe20000000000 */
[----:B0-----:R-:W-:-:S03]  /*0820*/  FFMA R3, R8, -R11, 1 ;  /* 0x3f80000008037423 */ /* 0x001fc6000000080b */
[----:B------:R-:W-:Y:S01]  /*0830*/  @P1 FADD R0, RZ, -R0 ;  /* 0x80000000ff001221 */ /* 0x000fe20000000000 */
[----:B------:R-:W-:-:S03]  /*0840*/  FFMA R3, R8, R3, R8 ;  /* 0x0000000308037223 */ /* 0x000fc60000000008 */
[----:B------:R-:W-:-:S04]  /*0850*/  FMUL R0, R0, R7 ;  /* 0x0000000700007220 */ /* 0x000fc80000400000 */
[----:B------:R-:W0:Y:S01]  /*0860*/  FCHK P0, R0, R11 ;  /* 0x0000000b00007302 */ /* 0x000e220000000000 */
[----:B------:R-:W-:-:S04]  /*0870*/  FFMA R2, R0, R3, RZ ;  /* 0x0000000300027223 */ /* 0x000fc800000000ff */
[----:B------:R-:W-:-:S04]  /*0880*/  FFMA R4, R2, -R11, R0 ;  /* 0x8000000b02047223 */ /* 0x000fc80000000000 */
[----:B------:R-:W-:Y:S01]  /*0890*/  FFMA R2, R3, R4, R2 ;  /* 0x0000000403027223 */ /* 0x000fe20000000002 */
[----:B0-----:R-:W-:Y:S06]  /*08a0*/  @!P0 BRA `(.L_x_10) ;  /* 0x0000000000108947 */ /* 0x001fec0003800000 */
[----:B------:R-:W-:Y:S02]  /*08b0*/  MOV R3, R11 ;  /* 0x0000000b00037202 */ /* 0x000fe40000000f00 */
[----:B------:R-:W-:-:S07]  /*08c0*/  MOV R2, 0x8e0 ;  /* 0x000008e000027802 */ /* 0x000fce0000000f00 */
[----:B------:R-:W-:Y:S05]  /*08d0*/  CALL.REL.NOINC `($__internal_0_$__cuda_sm3x_div_rn_noftz_f32_slowpath) ;  /* 0x00000000002c7944 */ /* 0x000fea0003c00000 */
[----:B------:R-:W-:-:S07]  /*08e0*/  IMAD.MOV.U32 R2, RZ, RZ, R0 ;  /* 0x000000ffff027224 */ /* 0x000fce00078e0000 */
.L_x_10:
[----:B------:R-:W-:Y:S05]  /*08f0*/  BSYNC.RECONVERGENT B1 ;  /* 0x0000000000017941 */ /* 0x000fea0003800200 */
.L_x_9:
[----:B------:R-:W-:-:S07]  /*0900*/  IMAD.MOV.U32 R0, RZ, RZ, R2 ;  /* 0x000000ffff007224 */ /* 0x000fce00078e0002 */
.L_x_5:
[----:B0-----:R-:W-:Y:S05]  /*0910*/  BSYNC.RECONVERGENT B0 ;  /* 0x0000000000007941 */ /* 0x001fea0003800200 */
.L_x_4:
[----:B------:R-:W0:Y:S02]  /*0920*/  LDC.64 R2, c[0x0][0x380] ;  /* 0x0000e000ff027b82 */ /* 0x000e240000000a00 */
[----:B0-----:R-:W-:-:S05]  /*0930*/  IMAD.WIDE R2, R5, 0x8, R2 ;  /* 0x0000000805027825 */ /* 0x001fca00078e0202 */
[----:B------:R-:W2:Y:S02]  /*0940*/  LDG.E.64 R4, desc[UR6][R2.64] ;  /* 0x0000000602047981 */ /* 0x000ea4000c1e1b00 */
[-C--:B--2---:R-:W-:Y:S01]  /*0950*/  FMUL R4, R4, R0.reuse ;  /* 0x0000000004047220 */ /* 0x084fe20000400000 */
[----:B------:R-:W-:-:S05]  /*0960*/  FMUL R5, R5, R0 ;  /* 0x0000000005057220 */ /* 0x000fca0000400000 */
[----:B------:R-:W-:Y:S01]  /*0970*/  STG.E.64 desc[UR6][R2.64], R4 ;  /* 0x0000000402007986 */ /* 0x000fe2000c101b06 */
[----:B------:R-:W-:Y:S05]  /*0980*/  EXIT ;  /* 0x000000000000794d */ /* 0x000fea0003800000 */
        .weak           $__internal_0_$__cuda_sm3x_div_rn_noftz_f32_slowpath
        .type           $__internal_0_$__cuda_sm3x_div_rn_noftz_f32_slowpath,@function
        .size           $__internal_0_$__cuda_sm3x_div_rn_noftz_f32_slowpath,(.L_x_196 - $__internal_0_$__cuda_sm3x_div_rn_noftz_f32_slowpath)
$__internal_0_$__cuda_sm3x_div_rn_noftz_f32_slowpath:
[----:B------:R-:W-:Y:S01]  /*0990*/  SHF.R.U32.HI R6, RZ, 0x17, R3 ;  /* 0x00000017ff067819 */ /* 0x000fe20000011603 */
[----:B------:R-:W-:Y:S01]  /*09a0*/  BSSY.RECONVERGENT B2, `(.L_x_11) ;  /* 0x0000062000027945 */ /* 0x000fe20003800200 */
[----:B------:R-:W-:Y:S02]  /*09b0*/  SHF.R.U32.HI R4, RZ, 0x17, R0 ;  /* 0x00000017ff047819 */ /* 0x000fe40000011600 */
[----:B------:R-:W-:Y:S02]  /*09c0*/  LOP3.LUT R12, R6, 0xff, RZ, 0xc0, !PT ;  /* 0x000000ff060c7812 */ /* 0x000fe400078ec0ff */
[----:B------:R-:W-:-:S03]  /*09d0*/  LOP3.LUT R10, R4, 0xff, RZ, 0xc0, !PT ;  /* 0x000000ff040a7812 */ /* 0x000fc600078ec0ff */
[----:B------:R-:W-:Y:S02]  /*09e0*/  VIADD R8, R12, 0xffffffff ;  /* 0xffffffff0c087836 */ /* 0x000fe40000000000 */
[----:B------:R-:W-:-:S03]  /*09f0*/  VIADD R6, R10, 0xffffffff ;  /* 0xffffffff0a067836 */ /* 0x000fc60000000000 */
[----:B------:R-:W-:-:S04]  /*0a00*/  ISETP.GT.U32.AND P0, PT, R8, 0xfd, PT ;  /* 0x000000fd0800780c */ /* 0x000fc80003f04070 */
[----:B------:R-:W-:-:S13]  /*0a10*/  ISETP.GT.U32.OR P0, PT, R6, 0xfd, P0 ;  /* 0x000000fd0600780c */ /* 0x000fda0000704470 */
[----:B------:R-:W-:Y:S01]  /*0a20*/  @!P0 IMAD.MOV.U32 R4, RZ, RZ, RZ ;  /* 0x000000ffff048224 */ /* 0x000fe200078e00ff */
[----:B------:R-:W-:Y:S06]  /*0a30*/  @!P0 BRA `(.L_x_12) ;  /* 0x00000000005c8947 */ /* 0x000fec0003800000 */
[----:B------:R-:W-:Y:S02]  /*0a40*/  FSETP.GTU.FTZ.AND P0, PT, |R0|, +INF , PT ;  /* 0x7f8000000000780b */ /* 0x000fe40003f1c200 */
[----:B------:R-:W-:-:S04]  /*0a50*/  FSETP.GTU.FTZ.AND P1, PT, |R3|, +INF , PT ;  /* 0x7f8000000300780b */ /* 0x000fc80003f3c200 */
[----:B------:R-:W-:-:S13]  /*0a60*/  PLOP3.LUT P0, PT, P0, P1, PT, 0xf8, 0x8f ;  /* 0x00000000008f781c */ /* 0x000fda0000703f70 */
[----:B------:R-:W-:Y:S05]  /*0a70*/  @P0 BRA `(.L_x_13) ;  /* 0x00000004004c0947 */ /* 0x000fea0003800000 */
[----:B------:R-:W-:-:S13]  /*0a80*/  LOP3.LUT P0, RZ, R3, 0x7fffffff, R0, 0xc8, !PT ;  /* 0x7fffffff03ff7812 */ /* 0x000fda000780c800 */
[----:B------:R-:W-:Y:S05]  /*0a90*/  @!P0 BRA `(.L_x_14) ;  /* 0x00000004003c8947 */ /* 0x000fea0003800000 */
[C---:B------:R-:W-:Y:S02]  /*0aa0*/  FSETP.NEU.FTZ.AND P2, PT, |R0|.reuse, +INF , PT ;  /* 0x7f8000000000780b */ /* 0x040fe40003f5d200 */
[----:B------:R-:W-:Y:S02]  /*0ab0*/  FSETP.NEU.FTZ.AND P1, PT, |R3|, +INF , PT ;  /* 0x7f8000000300780b */ /* 0x000fe40003f3d200 */
[----:B------:R-:W-:-:S11]  /*0ac0*/  FSETP.NEU.FTZ.AND P0, PT, |R0|, +INF , PT ;  /* 0x7f8000000000780b */ /* 0x000fd60003f1d200 */
[----:B------:R-:W-:Y:S05]  /*0ad0*/  @!P1 BRA !P2, `(.L_x_14) ;  /* 0x00000004002c9947 */ /* 0x000fea0005000000 */
[----:B------:R-:W-:-:S04]  /*0ae0*/  LOP3.LUT P2, RZ, R0, 0x7fffffff, RZ, 0xc0, !PT ;  /* 0x7fffffff00ff7812 */ /* 0x000fc8000784c0ff */
[----:B------:R-:W-:-:S13]  /*0af0*/  PLOP3.LUT P1, PT, P1, P2, PT, 0x2f, 0xf2 ;  /* 0x0000000000f2781c */ /* 0x000fda0000f24577 */
[----:B------:R-:W-:Y:S05]  /*0b00*/  @P1 BRA `(.L_x_15) ;  /* 0x0000000400181947 */ /* 0x000fea0003800000 */
[----:B------:R-:W-:-:S04]  /*0b10*/  LOP3.LUT P1, RZ, R3, 0x7fffffff, RZ, 0xc0, !PT ;  /* 0x7fffffff03ff7812 */ /* 0x000fc8000782c0ff */
[----:B------:R-:W-:-:S13]  /*0b20*/  PLOP3.LUT P0, PT, P0, P1, PT, 0x2f, 0xf2 ;  /* 0x0000000000f2781c */ /* 0x000fda0000702577 */
[----:B------:R-:W-:Y:S05]  /*0b30*/  @P0 BRA `(.L_x_16) ;  /* 0x0000000400000947 */ /* 0x000fea0003800000 */
[----:B------:R-:W-:Y:S02]  /*0b40*/  ISETP.GE.AND P0, PT, R6, RZ, PT ;  /* 0x000000ff0600720c */ /* 0x000fe40003f06270 */
[----:B------:R-:W-:-:S11]  /*0b50*/  ISETP.GE.AND P1, PT, R8, RZ, PT ;  /* 0x000000ff0800720c */ /* 0x000fd60003f26270 */
[----:B------:R-:W-:Y:S02]  /*0b60*/  @P0 IMAD.MOV.U32 R4, RZ, RZ, RZ ;  /* 0x000000ffff040224 */ /* 0x000fe400078e00ff */
[----:B------:R-:W-:Y:S01]  /*0b70*/  @!P0 FFMA R0, R0, 1.84467440737095516160e+19, RZ ;  /* 0x5f80000000008823 */ /* 0x000fe200000000ff */
[----:B------:R-:W-:Y:S02]  /*0b80*/  @!P0 IMAD.MOV.U32 R4, RZ, RZ, -0x40 ;  /* 0xffffffc0ff048424 */ /* 0x000fe400078e00ff */
[----:B------:R-:W-:Y:S02]  /*0b90*/  @!P1 FFMA R3, R3, 1.84467440737095516160e+19, RZ ;  /* 0x5f80000003039823 */ /* 0x000fe400000000ff */
[----:B------:R-:W-:-:S07]  /*0ba0*/  @!P1 VIADD R4, R4, 0x40 ;  /* 0x0000004004049836 */ /* 0x000fce0000000000 */
.L_x_12:
[----:B------:R-:W-:Y:S01]  /*0bb0*/  LEA R6, R12, 0xc0800000, 0x17 ;  /* 0xc08000000c067811 */ /* 0x000fe200078eb8ff */
[----:B------:R-:W-:Y:S04]  /*0bc0*/  BSSY.RECONVERGENT B3, `(.L_x_17) ;  /* 0x0000036000037945 */ /* 0x000fe80003800200 */
[----:B------:R-:W-:Y:S01]  /*0bd0*/  IMAD.IADD R6, R3, 0x1, -R6 ;  /* 0x0000000103067824 */ /* 0x000fe200078e0a06 */
[----:B------:R-:W-:-:S03]  /*0be0*/  IADD3 R3, PT, PT, R10, -0x7f, RZ ;  /* 0xffffff810a037810 */ /* 0x000fc60007ffe0ff */
[----:B------:R-:W0:Y:S01]  /*0bf0*/  MUFU.RCP R8, R6 ;  /* 0x0000000600087308 */ /* 0x000e220000001000 */
[----:B------:R-:W-:Y:S01]  /*0c00*/  FADD.FTZ R9, -R6, -RZ ;  /* 0x800000ff06097221 */ /* 0x000fe20000010100 */
[----:B------:R-:W-:-:S03]  /*0c10*/  IMAD R0, R3, -0x800000, R0 ;  /* 0xff80000003007824 */ /* 0x000fc600078e0200 */
[----:B0-----:R-:W-:-:S04]  /*0c20*/  FFMA R11, R8, R9, 1 ;  /* 0x3f800000080b7423 */ /* 0x001fc80000000009 */
[----:B------:R-:W-:-:S04]  /*0c30*/  FFMA R13, R8, R11, R8 ;  /* 0x0000000b080d7223 */ /* 0x000fc80000000008 */
[----:B------:R-:W-:-:S04]  /*0c40*/  FFMA R8, R0, R13, RZ ;  /* 0x0000000d00087223 */ /* 0x000fc800000000ff */
[----:B------:R-:W-:-:S04]  /*0c50*/  FFMA R11, R9, R8, R0 ;  /* 0x00000008090b7223 */ /* 0x000fc80000000000 */
[----:B------:R-:W-:-:S04]  /*0c60*/  FFMA R8, R13, R11, R8 ;  /* 0x0000000b0d087223 */ /* 0x000fc80000000008 */
[----:B------:R-:W-:Y:S01]  /*0c70*/  FFMA R11, R9, R8, R0 ;  /* 0x00000008090b7223 */ /* 0x000fe20000000000 */
[----:B------:R-:W-:-:S03]  /*0c80*/  IADD3 R9, PT, PT, R3, 0x7f, -R12 ;  /* 0x0000007f03097810 */ /* 0x000fc60007ffe80c */
[----:B------:R-:W-:Y:S02]  /*0c90*/  FFMA R0, R13, R11, R8 ;  /* 0x0000000b0d007223 */ /* 0x000fe40000000008 */
[----:B------:R-:W-:-:S03]  /*0ca0*/  IMAD.IADD R9, R9, 0x1, R4 ;  /* 0x0000000109097824 */ /* 0x000fc600078e0204 */
[----:B------:R-:W-:-:S04]  /*0cb0*/  SHF.R.U32.HI R3, RZ, 0x17, R0 ;  /* 0x00000017ff037819 */ /* 0x000fc80000011600 */
[----:B------:R-:W-:-:S05]  /*0cc0*/  LOP3.LUT R3, R3, 0xff, RZ, 0xc0, !PT ;  /* 0x000000ff03037812 */ /* 0x000fca00078ec0ff */
[----:B------:R-:W-:-:S04]  /*0cd0*/  IMAD.IADD R10, R3, 0x1, R9 ;  /* 0x00000001030a7824 */ /* 0x000fc800078e0209 */
[----:B------:R-:W-:-:S05]  /*0ce0*/  VIADD R3, R10, 0xffffffff ;  /* 0xffffffff0a037836 */ /* 0x000fca0000000000 */
[----:B------:R-:W-:-:S13]  /*0cf0*/  ISETP.GE.U32.AND P0, PT, R3, 0xfe, PT ;  /* 0x000000fe0300780c */ /* 0x000fda0003f06070 */
[----:B------:R-:W-:Y:S05]  /*0d00*/  @!P0 BRA `(.L_x_18) ;  /* 0x0000000000808947 */ /* 0x000fea0003800000 */
[----:B------:R-:W-:-:S13]  /*0d10*/  ISETP.GT.AND P0, PT, R10, 0xfe, PT ;  /* 0x000000fe0a00780c */ /* 0x000fda0003f04270 */
[----:B------:R-:W-:Y:S05]  /*0d20*/  @P0 BRA `(.L_x_19) ;  /* 0x00000000006c0947 */ /* 0x000fea0003800000 */
[----:B------:R-:W-:-:S13]  /*0d30*/  ISETP.GE.AND P0, PT, R10, 0x1, PT ;  /* 0x000000010a00780c */ /* 0x000fda0003f06270 */
[----:B------:R-:W-:Y:S05]  /*0d40*/  @P0 BRA `(.L_x_20) ;  /* 0x0000000000740947 */ /* 0x000fea0003800000 */
[----:B------:R-:W-:Y:S02]  /*0d50*/  ISETP.GE.AND P0, PT, R10, -0x18, PT ;  /* 0xffffffe80a00780c */ /* 0x000fe40003f06270 */
[----:B------:R-:W-:-:S11]  /*0d60*/  LOP3.LUT R0, R0, 0x80000000, RZ, 0xc0, !PT ;  /* 0x8000000000007812 */ /* 0x000fd600078ec0ff */
[----:B------:R-:W-:Y:S05]  /*0d70*/  @!P0 BRA `(.L_x_20) ;  /* 0x0000000000688947 */ /* 0x000fea0003800000 */
[CCC-:B------:R-:W-:Y:S01]  /*0d80*/  FFMA.RZ R3, R13.reuse, R11.reuse, R8.reuse ;  /* 0x0000000b0d037223 */ /* 0x1c0fe2000000c008 */
[C---:B------:R-:W-:Y:S02]  /*0d90*/  VIADD R9, R10.reuse, 0x20 ;  /* 0x000000200a097836 */ /* 0x040fe40000000000 */
[-CC-:B------:R-:W-:Y:S01]  /*0da0*/  FFMA.RM R4, R13, R11.reuse, R8.reuse ;  /* 0x0000000b0d047223 */ /* 0x180fe20000004008 */
[C---:B------:R-:W-:Y:S02]  /*0db0*/  ISETP.NE.AND P2, PT, R10.reuse, RZ, PT ;  /* 0x000000ff0a00720c */ /* 0x040fe40003f45270 */
[----:B------:R-:W-:Y:S01]  /*0dc0*/  LOP3.LUT R6, R3, 0x7fffff, RZ, 0xc0, !PT ;  /* 0x007fffff03067812 */ /* 0x000fe200078ec0ff */
[----:B------:R-:W-:Y:S01]  /*0dd0*/  FFMA.RP R3, R13, R11, R8 ;  /* 0x0000000b0d037223 */ /* 0x000fe20000008008 */
[----:B------:R-:W-:Y:S01]  /*0de0*/  IMAD.MOV R8, RZ, RZ, -R10 ;  /* 0x000000ffff087224 */ /* 0x000fe200078e0a0a */
[----:B------:R-:W-:Y:S02]  /*0df0*/  ISETP.NE.AND P1, PT, R10, RZ, PT ;  /* 0x000000ff0a00720c */ /* 0x000fe40003f25270 */
[----:B------:R-:W-:-:S02]  /*0e00*/  LOP3.LUT R6, R6, 0x800000, RZ, 0xfc, !PT ;  /* 0x0080000006067812 */ /* 0x000fc400078efcff */
[----:B------:R-:W-:Y:S02]  /*0e10*/  FSETP.NEU.FTZ.AND P0, PT, R3, R4, PT ;  /* 0x000000040300720b */ /* 0x000fe40003f1d000 */
[----:B------:R-:W-:Y:S02]  /*0e20*/  SHF.L.U32 R9, R6, R9, RZ ;  /* 0x0000000906097219 */ /* 0x000fe400000006ff */
[----:B------:R-:W-:Y:S02]  /*0e30*/  SEL R3, R8, RZ, P2 ;  /* 0x000000ff08037207 */ /* 0x000fe40001000000 */
[----:B------:R-:W-:Y:S02]  /*0e40*/  ISETP.NE.AND P1, PT, R9, RZ, P1 ;  /* 0x000000ff0900720c */ /* 0x000fe40000f25270 */
[----:B------:R-:W-:Y:S02]  /*0e50*/  SHF.R.U32.HI R3, RZ, R3, R6 ;  /* 0x00000003ff037219 */ /* 0x000fe40000011606 */
[----:B------:R-:W-:-:S02]  /*0e60*/  PLOP3.LUT P0, PT, P0, P1, PT, 0xf8, 0x8f ;  /* 0x00000000008f781c */ /* 0x000fc40000703f70 */
[----:B------:R-:W-:Y:S02]  /*0e70*/  SHF.R.U32.HI R9, RZ, 0x1, R3 ;  /* 0x00000001ff097819 */ /* 0x000fe40000011603 */
[----:B------:R-:W-:-:S04]  /*0e80*/  SEL R4, RZ, 0x1, !P0 ;  /* 0x00000001ff047807 */ /* 0x000fc80004000000 */
[----:B------:R-:W-:-:S04]  /*0e90*/  LOP3.LUT R4, R4, 0x1, R9, 0xf8, !PT ;  /* 0x0000000104047812 */ /* 0x000fc800078ef809 */
[----:B------:R-:W-:-:S05]  /*0ea0*/  LOP3.LUT R4, R4, R3, RZ, 0xc0, !PT ;  /* 0x0000000304047212 */ /* 0x000fca00078ec0ff */
[----:B------:R-:W-:-:S05]  /*0eb0*/  IMAD.IADD R9, R9, 0x1, R4 ;  /* 0x0000000109097824 */ /* 0x000fca00078e0204 */
[----:B------:R-:W-:Y:S01]  /*0ec0*/  LOP3.LUT R0, R9, R0, RZ, 0xfc, !PT ;  /* 0x0000000009007212 */ /* 0x000fe200078efcff */
[----:B------:R-:W-:Y:S06]  /*0ed0*/  BRA `(.L_x_20) ;  /* 0x0000000000107947 */ /* 0x000fec0003800000 */
.L_x_19:
[----:B------:R-:W-:-:S04]  /*0ee0*/  LOP3.LUT R0, R0, 0x80000000, RZ, 0xc0, !PT ;  /* 0x8000000000007812 */ /* 0x000fc800078ec0ff */
[----:B------:R-:W-:Y:S01]  /*0ef0*/  LOP3.LUT R0, R0, 0x7f800000, RZ, 0xfc, !PT ;  /* 0x7f80000000007812 */ /* 0x000fe200078efcff */
[----:B------:R-:W-:Y:S06]  /*0f00*/  BRA `(.L_x_20) ;  /* 0x0000000000047947 */ /* 0x000fec0003800000 */
.L_x_18:
[----:B------:R-:W-:-:S07]  /*0f10*/  IMAD R0, R9, 0x800000, R0 ;  /* 0x0080000009007824 */ /* 0x000fce00078e0200 */
.L_x_20:
[----:B------:R-:W-:Y:S05]  /*0f20*/  BSYNC.RECONVERGENT B3 ;  /* 0x0000000000037941 */ /* 0x000fea0003800200 */
.L_x_17:
[----:B------:R-:W-:Y:S05]  /*0f30*/  BRA `(.L_x_21) ;  /* 0x0000000000207947 */ /* 0x000fea0003800000 */
.L_x_16:
[----:B------:R-:W-:-:S04]  /*0f40*/  LOP3.LUT R0, R3, 0x80000000, R0, 0x48, !PT ;  /* 0x8000000003007812 */ /* 0x000fc800078e4800 */
[----:B------:R-:W-:Y:S01]  /*0f50*/  LOP3.LUT R0, R0, 0x7f800000, RZ, 0xfc, !PT ;  /* 0x7f80000000007812 */ /* 0x000fe200078efcff */
[----:B------:R-:W-:Y:S06]  /*0f60*/  BRA `(.L_x_21) ;  /* 0x0000000000147947 */ /* 0x000fec0003800000 */
.L_x_15:
[----:B------:R-:W-:Y:S01]  /*0f70*/  LOP3.LUT R0, R3, 0x80000000, R0, 0x48, !PT ;  /* 0x8000000003007812 */ /* 0x000fe200078e4800 */
[----:B------:R-:W-:Y:S06]  /*0f80*/  BRA `(.L_x_21) ;  /* 0x00000000000c7947 */ /* 0x000fec0003800000 */
.L_x_14:
[----:B------:R-:W0:Y:S01]  /*0f90*/  MUFU.RSQ R0, -QNAN ;  /* 0xffc0000000007908 */ /* 0x000e220000001400 */
[----:B------:R-:W-:Y:S05]  /*0fa0*/  BRA `(.L_x_21) ;  /* 0x0000000000047947 */ /* 0x000fea0003800000 */
.L_x_13:
[----:B------:R-:W-:-:S07]  /*0fb0*/  FADD.FTZ R0, R0, R3 ;  /* 0x0000000300007221 */ /* 0x000fce0000010000 */
.L_x_21:
[----:B------:R-:W-:Y:S05]  /*0fc0*/  BSYNC.RECONVERGENT B2 ;  /* 0x0000000000027941 */ /* 0x000fea0003800200 */
.L_x_11:
[----:B------:R-:W-:-:S04]  /*0fd0*/  IMAD.MOV.U32 R3, RZ, RZ, 0x0 ;  /* 0x00000000ff037424 */ /* 0x000fc800078e00ff */
[----:B0-----:R-:W-:Y:S05]  /*0fe0*/  RET.REL.NODEC R2 `(_Z11applyfilterP6float2iii) ;  /* 0xfffffff002047950 */ /* 0x001fea0003c3ffff */
.L_x_22:
        /* <DEDUP_REMOVED lines=9> */
.L_x_196:


//--------------------- .text._Z4circP6float2fii  --------------------------
	.section	.text._Z4circP6float2fii,"ax",@progbits
	.align	128
        .global         _Z4circP6float2fii
        .type           _Z4circP6float2fii,@function
        .size           _Z4circP6float2fii,(.L_x_197 - _Z4circP6float2fii)
        .other          _Z4circP6float2fii,@"STO_CUDA_ENTRY STV_DEFAULT"
_Z4circP6float2fii:
.text._Z4circP6float2fii:
        /* <DEDUP_REMOVED lines=8> */
[----:B------:R-:W3:Y:S01]  /*0080*/  LDCU UR7, c[0x0][0x390] ;  /* 0x00007200ff0777ac */ /* 0x000ee20008000800 */
[----:B------:R-:W2:Y:S01]  /*0090*/  S2R R2, SR_CTAID.Z ;  /* 0x0000000000027919 */ /* 0x000ea20000002700 */
[----:B------:R-:W4:Y:S01]  /*00a0*/  LDCU UR8, c[0x0][0x38c] ;  /* 0x00007180ff0877ac */ /* 0x000f220008000800 */
[----:B------:R-:W2:Y:S01]  /*00b0*/  S2R R7, SR_TID.Z ;  /* 0x0000000000077919 */ /* 0x000ea20000002300 */
[----:B0-----:R-:W-:-:S02]  /*00c0*/  IMAD R4, R4, UR4, R3 ;  /* 0x0000000404047c24 */ /* 0x001fc4000f8e0203 */
[----:B-1----:R-:W-:-:S05]  /*00d0*/  IMAD R5, R5, UR5, R0 ;  /* 0x0000000505057c24 */ /* 0x002fca000f8e0200 */
[----:B------:R-:W-:Y:S01]  /*00e0*/  VIMNMX R0, PT, PT, R4, R5, !PT ;  /* 0x0000000504007248 */ /* 0x000fe20007fe0100 */
[----:B--2---:R-:W-:-:S05]  /*00f0*/  IMAD R2, R2, UR6, R7 ;  /* 0x0000000602027c24 */ /* 0x004fca000f8e0207 */
[----:B---3--:R-:W-:-:S04]  /*0100*/  ISETP.GE.AND P0, PT, R2, UR7, PT ;  /* 0x0000000702007c0c */ /* 0x008fc8000bf06270 */
[----:B----4-:R-:W-:-:S13]  /*0110*/  ISETP.GE.OR P0, PT, R0, UR8, P0 ;  /* 0x0000000800007c0c */ /* 0x010fda0008706670 */
[----:B------:R-:W-:Y:S05]  /*0120*/  @P0 EXIT ;  /* 0x000000000000094d */ /* 0x000fea0003800000 */
[----:B------:R-:W-:Y:S01]  /*0130*/  I2FP.F32.U32 R3, UR8 ;  /* 0x0000000800037c45 */ /* 0x000fe20008201000 */
[----:B------:R-:W-:Y:S01]  /*0140*/  USHF.R.U32.HI UR4, URZ, 0x1, UR8 ;  /* 0x00000001ff047899 */ /* 0x000fe20008011608 */
[----:B------:R-:W-:Y:S02]  /*0150*/  BSSY.RECONVERGENT B0, `(.L_x_23) ;  /* 0x0000010000007945 */ /* 0x000fe40003800200 */
[----:B------:R-:W0:Y:S03]  /*0160*/  MUFU.RCP R6, R3 ;  /* 0x0000000300067308 */ /* 0x000e260000001000 */
[----:B------:R-:W-:-:S05]  /*0170*/  VIADD R0, R4, -UR4 ;  /* 0x8000000404007c36 */ /* 0x000fca0008000000 */
[----:B------:R-:W-:-:S04]  /*0180*/  I2FP.F32.S32 R0, R0 ;  /* 0x0000000000007245 */ /* 0x000fc80000201400 */
[----:B------:R-:W1:Y:S01]  /*0190*/  FCHK P0, R0, R3 ;  /* 0x0000000300007302 */ /* 0x000e620000000000 */
[----:B0-----:R-:W-:-:S04]  /*01a0*/  FFMA R7, -R3, R6, 1 ;  /* 0x3f80000003077423 */ /* 0x001fc80000000106 */
[----:B------:R-:W-:Y:S01]  /*01b0*/  FFMA R9, R6, R7, R6 ;  /* 0x0000000706097223 */ /* 0x000fe20000000006 */
[----:B------:R-:W-:-:S03]  /*01c0*/  IMAD R7, R2, UR8, R5 ;  /* 0x0000000802077c24 */ /* 0x000fc6000f8e0205 */
[----:B------:R-:W-:Y:S01]  /*01d0*/  FFMA R6, R0, R9, RZ ;  /* 0x0000000900067223 */ /* 0x000fe200000000ff */
[----:B------:R-:W-:-:S03]  /*01e0*/  IMAD R4, R7, UR8, R4 ;  /* 0x0000000807047c24 */ /* 0x000fc6000f8e0204 */
[----:B------:R-:W-:-:S04]  /*01f0*/  FFMA R2, -R3, R6, R0 ;  /* 0x0000000603027223 */ /* 0x000fc80000000100 */
[----:B------:R-:W-:Y:S01]  /*0200*/  FFMA R2, R9, R2, R6 ;  /* 0x0000000209027223 */ /* 0x000fe20000000006 */
[----:B-1----:R-:W-:Y:S06]  /*0210*/  @!P0 BRA `(.L_x_24) ;  /* 0x00000000000c8947 */ /* 0x002fec0003800000 */
[----:B------:R-:W-:-:S07]  /*0220*/  MOV R6, 0x240 ;  /* 0x0000024000067802 */ /* 0x000fce0000000f00 */
[----:B------:R-:W-:Y:S05]  /*0230*/  CALL.REL.NOINC `($__internal_1_$__cuda_sm3x_div_rn_noftz_f32_slowpath) ;  /* 0x0000000000807944 */ /* 0x000fea0003c00000 */
[----:B------:R-:W-:-:S07]  /*0240*/  IMAD.MOV.U32 R2, RZ, RZ, R0 ;  /* 0x000000ffff027224 */ /* 0x000fce00078e0000 */
.L_x_24:
[----:B------:R-:W-:Y:S05]  /*0250*/  BSYNC.RECONVERGENT B0 ;  /* 0x0000000000007941 */ /* 0x000fea0003800200 */
.L_x_23:
[----:B------:R-:W0:Y:S01]  /*0260*/  MUFU.RCP R0, R3 ;  /* 0x0000000300007308 */ /* 0x000e220000001000 */
[----:B------:R-:W-:Y:S01]  /*0270*/  VIADD R5, R5, -UR4 ;  /* 0x8000000405057c36 */ /* 0x000fe20008000000 */
[----:B------:R-:W1:Y:S01]  /*0280*/  LDCU.64 UR4, c[0x0][0x358] ;  /* 0x00006b00ff0477ac */ /* 0x000e620008000a00 */
[----:B------:R-:W-:Y:S03]  /*0290*/  BSSY.RECONVERGENT B0, `(.L_x_25) ;  /* 0x000000c000007945 */ /* 0x000fe60003800200 */
[----:B------:R-:W-:-:S04]  /*02a0*/  I2FP.F32.S32 R6, R5 ;  /* 0x0000000500067245 */ /* 0x000fc80000201400 */
[----:B------:R-:W2:Y:S01]  /*02b0*/  FCHK P0, R6, R3 ;  /* 0x0000000306007302 */ /* 0x000ea20000000000 */
[----:B0-----:R-:W-:-:S04]  /*02c0*/  FFMA R7, -R3, R0, 1 ;  /* 0x3f80000003077423 */ /* 0x001fc80000000100 */
[----:B------:R-:W-:-:S04]  /*02d0*/  FFMA R0, R0, R7, R0 ;  /* 0x0000000700007223 */ /* 0x000fc80000000000 */
[----:B------:R-:W-:-:S04]  /*02e0*/  FFMA R5, R0, R6, RZ ;  /* 0x0000000600057223 */ /* 0x000fc800000000ff */
[----:B------:R-:W-:-:S04]  /*02f0*/  FFMA R8, -R3, R5, R6 ;  /* 0x0000000503087223 */ /* 0x000fc80000000106 */
[----:B------:R-:W-:Y:S01]  /*0300*/  FFMA R0, R0, R8, R5 ;  /* 0x0000000800007223 */ /* 0x000fe20000000005 */
[----:B-12---:R-:W-:Y:S06]  /*0310*/  @!P0 BRA `(.L_x_26) ;  /* 0x00000000000c8947 */ /* 0x006fec0003800000 */
[----:B------:R-:W-:Y:S01]  /*0320*/  IMAD.MOV.U32 R0, RZ, RZ, R6 ;  /* 0x000000ffff007224 */ /* 0x000fe200078e0006 */
[----:B------:R-:W-:-:S07]  /*0330*/  MOV R6, 0x350 ;  /* 0x0000035000067802 */ /* 0x000fce0000000f00 */
[----:B------:R-:W-:Y:S05]  /*0340*/  CALL.REL.NOINC `($__internal_1_$__cuda_sm3x_div_rn_noftz_f32_slowpath) ;  /* 0x00000000003c7944 */ /* 0x000fea0003c00000 */
.L_x_26:
[----:B------:R-:W-:Y:S05]  /*0350*/  BSYNC.RECONVERGENT B0 ;  /* 0x0000000000007941 */ /* 0x000fea0003800200 */
.L_x_25:
[----:B------:R-:W0:Y:S02]  /*0360*/  LDC.64 R6, c[0x0][0x380] ;  /* 0x0000e000ff067b82 */ /* 0x000e240000000a00 */
[----:B0-----:R-:W-:-:S06]  /*0370*/  IMAD.WIDE R4, R4, 0x8, R6 ;  /* 0x0000000804047825 */ /* 0x001fcc00078e0206 */
[----:B------:R-:W0:Y:S01]  /*0380*/  LDC R7, c[0x0][0x388] ;  /* 0x0000e200ff077b82 */ /* 0x000e220000000800 */
[----:B------:R-:W2:Y:S01]  /*0390*/  LDG.E.64 R8, desc[UR4][R4.64] ;  /* 0x0000000404087981 */ /* 0x000ea2000c1e1b00 */
[----:B------:R-:W-:-:S04]  /*03a0*/  FMUL R3, R0, 4 ;  /* 0x4080000000037820 */ /* 0x000fc80000400000 */
[----:B------:R-:W-:Y:S01]  /*03b0*/  FMUL R0, R3, R0 ;  /* 0x0000000003007220 */ /* 0x000fe20000400000 */
[----:B------:R-:W-:-:S04]  /*03c0*/  FMUL R3, R2, 4 ;  /* 0x4080000002037820 */ /* 0x000fc80000400000 */
[----:B------:R-:W-:Y:S01]  /*03d0*/  FFMA R0, R3, R2, R0 ;  /* 0x0000000203007223 */ /* 0x000fe20000000000 */
[----:B0-----:R-:W-:-:S05]  /*03e0*/  FADD R7, -R7, 1 ;  /* 0x3f80000007077421 */ /* 0x001fca0000000100 */
[----:B------:R-:W-:-:S05]  /*03f0*/  FSET.BF.LT.AND R0, R0, R7, PT ;  /* 0x000000070000720a */ /* 0x000fca0003801000 */
[C---:B--2---:R-:W-:Y:S01]  /*0400*/  FMUL R8, R0.reuse, R8 ;  /* 0x0000000800087220 */ /* 0x044fe20000400000 */
[----:B------:R-:W-:-:S05]  /*0410*/  FMUL R9, R0, R9 ;  /* 0x0000000900097220 */ /* 0x000fca0000400000 */
[----:B------:R-:W-:Y:S01]  /*0420*/  STG.E.64 desc[UR4][R4.64], R8 ;  /* 0x0000000804007986 */ /* 0x000fe2000c101b04 */
[----:B------:R-:W-:Y:S05]  /*0430*/  EXIT ;  /* 0x000000000000794d */ /* 0x000fea0003800000 */
        .weak           $__internal_1_$__cuda_sm3x_div_rn_noftz_f32_slowpath
        .type           $__internal_1_$__cuda_sm3x_div_rn_noftz_f32_slowpath,@function
        .size           $__internal_1_$__cuda_sm3x_div_rn_noftz_f32_slowpath,(.L_x_197 - $__internal_1_$__cuda_sm3x_div_rn_noftz_f32_slowpath)
$__internal_1_$__cuda_sm3x_div_rn_noftz_f32_slowpath:
[--C-:B------:R-:W-:Y:S01]  /*0440*/  SHF.R.U32.HI R8, RZ, 0x17, R3.reuse ;  /* 0x00000017ff087819 */ /* 0x100fe20000011603 */
[----:B------:R-:W-:Y:S01]  /*0450*/  BSSY.RECONVERGENT B1, `(.L_x_27) ;  /* 0x0000063000017945 */ /* 0x000fe20003800200 */
[----:B------:R-:W-:Y:S02]  /*0460*/  SHF.R.U32.HI R7, RZ, 0x17, R0 ;  /* 0x00000017ff077819 */ /* 0x000fe40000011600 */
[----:B------:R-:W-:Y:S02]  /*0470*/  LOP3.LUT R14, R8, 0xff, RZ, 0xc0, !PT ;  /* 0x000000ff080e7812 */ /* 0x000fe400078ec0ff */
[----:B------:R-:W-:Y:S01]  /*0480*/  LOP3.LUT R12, R7, 0xff, RZ, 0xc0, !PT ;  /* 0x000000ff070c7812 */ /* 0x000fe200078ec0ff */
[----:B------:R-:W-:Y:S02]  /*0490*/  IMAD.MOV.U32 R7, RZ, RZ, R3 ;  /* 0x000000ffff077224 */ /* 0x000fe400078e0003 */
        /* <DEDUP_REMOVED lines=27> */
[----:B------:R-:W-:-:S03]  /*0650*/  @!P1 FFMA R7, R3, 1.84467440737095516160e+19, RZ ;  /* 0x5f80000003079823 */ /* 0x000fc600000000ff */
[----:B------:R-:W-:-:S07]  /*0660*/  @!P1 IADD3 R8, PT, PT, R8, 0x40, RZ ;  /* 0x0000004008089810 */ /* 0x000fce0007ffe0ff */
.L_x_28:
[----:B------:R-:W-:Y:S01]  /*0670*/  LEA R10, R14, 0xc0800000, 0x17 ;  /* 0xc08000000e0a7811 */ /* 0x000fe200078eb8ff */
[----:B------:R-:W-:Y:S04]  /*0680*/  BSSY.RECONVERGENT B2, `(.L_x_33) ;  /* 0x0000036000027945 */ /* 0x000fe80003800200 */
[----:B------:R-:W-:Y:S02]  /*0690*/  IMAD.IADD R10, R7, 0x1, -R10 ;  /* 0x00000001070a7824 */ /* 0x000fe400078e0a0a */
[----:B------:R-:W-:Y:S02]  /*06a0*/  VIADD R7, R12, 0xffffff81 ;  /* 0xffffff810c077836 */ /* 0x000fe40000000000 */
[----:B------:R-:W0:Y:S01]  /*06b0*/  MUFU.RCP R9, R10 ;  /* 0x0000000a00097308 */ /* 0x000e220000001000 */
[----:B------:R-:W-:Y:S01]  /*06c0*/  FADD.FTZ R11, -R10, -RZ ;  /* 0x800000ff0a0b7221 */ /* 0x000fe20000010100 */
[----:B------:R-:W-:-:S03]  /*06d0*/  IMAD R0, R7, -0x800000, R0 ;  /* 0xff80000007007824 */ /* 0x000fc600078e0200 */
[----:B0-----:R-:W-:-:S04]  /*06e0*/  FFMA R12, R9, R11, 1 ;  /* 0x3f800000090c7423 */ /* 0x001fc8000000000b */
[----:B------:R-:W-:-:S04]  /*06f0*/  FFMA R16, R9, R12, R9 ;  /* 0x0000000c09107223 */ /* 0x000fc80000000009 */
[----:B------:R-:W-:-:S04]  /*0700*/  FFMA R9, R0, R16, RZ ;  /* 0x0000001000097223 */ /* 0x000fc800000000ff */
[----:B------:R-:W-:-:S04]  /*0710*/  FFMA R12, R11, R9, R0 ;  /* 0x000000090b0c7223 */ /* 0x000fc80000000000 */
[----:B------:R-:W-:Y:S01]  /*0720*/  FFMA R13, R16, R12, R9 ;  /* 0x0000000c100d7223 */ /* 0x000fe20000000009 */
[----:B------:R-:W-:-:S03]  /*0730*/  IADD3 R9, PT, PT, R7, 0x7f, -R14 ;  /* 0x0000007f07097810 */ /* 0x000fc60007ffe80e */
[----:B------:R-:W-:Y:S02]  /*0740*/  FFMA R12, R11, R13, R0 ;  /* 0x0000000d0b0c7223 */ /* 0x000fe40000000000 */
[----:B------:R-:W-:Y:S02]  /*0750*/  IMAD.IADD R9, R9, 0x1, R8 ;  /* 0x0000000109097824 */ /* 0x000fe400078e0208 */
[----:B------:R-:W-:-:S05]  /*0760*/  FFMA R0, R16, R12, R13 ;  /* 0x0000000c10007223 */ /* 0x000fca000000000d */
        /* <DEDUP_REMOVED lines=14> */
[C---:B------:R-:W-:Y:S01]  /*0850*/  IADD3 R10, PT, PT, R11.reuse, 0x20, RZ ;  /* 0x000000200b0a7810 */ /* 0x040fe20007ffe0ff */
[CCC-:B------:R-:W-:Y:S01]  /*0860*/  FFMA.RM R8, R16.reuse, R12.reuse, R13.reuse ;  /* 0x0000000c10087223 */ /* 0x1c0fe2000000400d */
[----:B------:R-:W-:Y:S02]  /*0870*/  ISETP.NE.AND P2, PT, R11, RZ, PT ;  /* 0x000000ff0b00720c */ /* 0x000fe40003f45270 */
[----:B------:R-:W-:Y:S01]  /*0880*/  LOP3.LUT R9, R7, 0x7fffff, RZ, 0xc0, !PT ;  /* 0x007fffff07097812 */ /* 0x000fe200078ec0ff */
[----:B------:R-:W-:Y:S01]  /*0890*/  FFMA.RP R7, R16, R12, R13 ;  /* 0x0000000c10077223 */ /* 0x000fe2000000800d */
[----:B------:R-:W-:Y:S01]  /*08a0*/  ISETP.NE.AND P1, PT, R11, RZ, PT ;  /* 0x000000ff0b00720c */ /* 0x000fe20003f25270 */
[----:B------:R-:W-:Y:S01]  /*08b0*/  IMAD.MOV R11, RZ, RZ, -R11 ;  /* 0x000000ffff0b7224 */ /* 0x000fe200078e0a0b */
[----:B------:R-:W-:Y:S02]  /*08c0*/  LOP3.LUT R9, R9, 0x800000, RZ, 0xfc, !PT ;  /* 0x0080000009097812 */ /* 0x000fe400078efcff */
[----:B------:R-:W-:-:S02]  /*08d0*/  FSETP.NEU.FTZ.AND P0, PT, R7, R8, PT ;  /* 0x000000080700720b */ /* 0x000fc40003f1d000 */
[----:B------:R-:W-:Y:S02]  /*08e0*/  SHF.L.U32 R10, R9, R10, RZ ;  /* 0x0000000a090a7219 */ /* 0x000fe400000006ff */
[----:B------:R-:W-:Y:S02]  /*08f0*/  SEL R8, R11, RZ, P2 ;  /* 0x000000ff0b087207 */ /* 0x000fe40001000000 */
[----:B------:R-:W-:Y:S02]  /*0900*/  ISETP.NE.AND P1, PT, R10, RZ, P1 ;  /* 0x000000ff0a00720c */ /* 0x000fe40000f25270 */
[----:B------:R-:W-:Y:S02]  /*0910*/  SHF.R.U32.HI R8, RZ, R8, R9 ;  /* 0x00000008ff087219 */ /* 0x000fe40000011609 */
[----:B------:R-:W-:Y:S02]  /*0920*/  PLOP3.LUT P0, PT, P0, P1, PT, 0xf8, 0x8f ;  /* 0x00000000008f781c */ /* 0x000fe40000703f70 */
[----:B------:R-:W-:-:S02]  /*0930*/  SHF.R.U32.HI R10, RZ, 0x1, R8 ;  /* 0x00000001ff0a7819 */ /* 0x000fc40000011608 */
[----:B------:R-:W-:-:S04]  /*0940*/  SEL R7, RZ, 0x1, !P0 ;  /* 0x00000001ff077807 */ /* 0x000fc80004000000 */
[----:B------:R-:W-:-:S04]  /*0950*/  LOP3.LUT R7, R7, 0x1, R10, 0xf8, !PT ;  /* 0x0000000107077812 */ /* 0x000fc800078ef80a */
[----:B------:R-:W-:-:S05]  /*0960*/  LOP3.LUT R7, R7, R8, RZ, 0xc0, !PT ;  /* 0x0000000807077212 */ /* 0x000fca00078ec0ff */
[----:B------:R-:W-:-:S05]  /*0970*/  IMAD.IADD R7, R10, 0x1, R7 ;  /* 0x000000010a077824 */ /* 0x000fca00078e0207 */
[----:B------:R-:W-:Y:S01]  /*0980*/  LOP3.LUT R0, R7, R0, RZ, 0xfc, !PT ;  /* 0x0000000007007212 */ /* 0x000fe200078efcff */
[----:B------:R-:W-:Y:S06]  /*0990*/  BRA `(.L_x_36) ;  /* 0x0000000000107947 */ /* 0x000fec0003800000 */
.L_x_35:
[----:B------:R-:W-:-:S04]  /*09a0*/  LOP3.LUT R0, R0, 0x80000000, RZ, 0xc0, !PT ;  /* 0x8000000000007812 */ /* 0x000fc800078ec0ff */
[----:B------:R-:W-:Y:S01]  /*09b0*/  LOP3.LUT R0, R0, 0x7f800000, RZ, 0xfc, !PT ;  /* 0x7f80000000007812 */ /* 0x000fe200078efcff */
[----:B------:R-:W-:Y:S06]  /*09c0*/  BRA `(.L_x_36) ;  /* 0x0000000000047947 */ /* 0x000fec0003800000 */
.L_x_34:
[----:B------:R-:W-:-:S07]  /*09d0*/  IMAD R0, R9, 0x800000, R0 ;  /* 0x0080000009007824 */ /* 0x000fce00078e0200 */
.L_x_36:
[----:B------:R-:W-:Y:S05]  /*09e0*/  BSYNC.RECONVERGENT B2 ;  /* 0x0000000000027941 */ /* 0x000fea0003800200 */
.L_x_33:
[----:B------:R-:W-:Y:S05]  /*09f0*/  BRA `(.L_x_37) ;  /* 0x0000000000207947 */ /* 0x000fea0003800000 */
.L_x_32:
[----:B------:R-:W-:-:S04]  /*0a00*/  LOP3.LUT R0, R7, 0x80000000, R0, 0x48, !PT ;  /* 0x8000000007007812 */ /* 0x000fc800078e4800 */
[----:B------:R-:W-:Y:S01]  /*0a10*/  LOP3.LUT R0, R0, 0x7f800000, RZ, 0xfc, !PT ;  /* 0x7f80000000007812 */ /* 0x000fe200078efcff */
[----:B------:R-:W-:Y:S06]  /*0a20*/  BRA `(.L_x_37) ;  /* 0x0000000000147947 */ /* 0x000fec0003800000 */
.L_x_31:
[----:B------:R-:W-:Y:S01]  /*0a30*/  LOP3.LUT R0, R7, 0x80000000, R0, 0x48, !PT ;  /* 0x8000000007007812 */ /* 0x000fe200078e4800 */
[----:B------:R-:W-:Y:S06]  /*0a40*/  BRA `(.L_x_37) ;  /* 0x00000000000c7947 */ /* 0x000fec0003800000 */
.L_x_30:
[----:B------:R-:W0:Y:S01]  /*0a50*/  MUFU.RSQ R0, -QNAN ;  /* 0xffc0000000007908 */ /* 0x000e220000001400 */
[----:B------:R-:W-:Y:S05]  /*0a60*/  BRA `(.L_x_37) ;  /* 0x0000000000047947 */ /* 0x000fea0003800000 */
.L_x_29:
[----:B------:R-:W-:-:S07]  /*0a70*/  FADD.FTZ R0, R0, R3 ;  /* 0x0000000300007221 */ /* 0x000fce0000010000 */
.L_x_37:
[----:B------:R-:W-:Y:S05]  /*0a80*/  BSYNC.RECONVERGENT B1 ;  /* 0x0000000000017941 */ /* 0x000fea0003800200 */
.L_x_27:
[----:B------:R-:W-:-:S04]  /*0a90*/  IMAD.MOV.U32 R7, RZ, RZ, 0x0 ;  /* 0x00000000ff077424 */ /* 0x000fc800078e00ff */
[----:B0-----:R-:W-:Y:S05]  /*0aa0*/  RET.REL.NODEC R6 `(_Z4circP6float2fii) ;  /* 0xfffffff406547950 */ /* 0x001fea0003c3ffff */
.L_x_38:
        /* <DEDUP_REMOVED lines=13> */
.L_x_197:


//--------------------- .text._Z7scatterP6float2S0_PfS1_ifiii --------------------------
	.section	.text._Z7scatterP6float2S0_PfS1_ifiii,"ax",@progbits
	.align	128
        .global         _Z7scatterP6float2S0_PfS1_ifiii
        .type           _Z7scatterP6float2S0_PfS1_ifiii,@function
        .size           _Z7scatterP6float2S0_PfS1_ifiii,(.L_x_200 - _Z7scatterP6float2S0_PfS1_ifiii)
        .other          _Z7scatterP6float2S0_PfS1_ifiii,@"STO_CUDA_ENTRY STV_DEFAULT"
_Z7scatterP6float2S0_PfS1_ifiii:
.text._Z7scatterP6float2S0_PfS1_ifiii:
[----:B------:R-:W-:Y:S01]  /*0000*/  LDC R1, c[0x0][0x37c] ;  /* 0x0000df00ff017b82 */ /* 0x000fe20000000800 */
[----:B------:R-:W0:Y:S01]  /*0010*/  S2R R4, SR_CTAID.Y ;  /* 0x0000000000047919 */ /* 0x000e220000002600 */
[----:B------:R-:W1:Y:S01]  /*0020*/  LDCU UR4, c[0x0][0x360] ;  /* 0x00006c00ff0477ac */ /* 0x000e620008000800 */
[----:B------:R-:W0:Y:S01]  /*0030*/  S2R R5, SR_TID.Y ;  /* 0x0000000000057919 */ /* 0x000e220000002200 */
[----:B------:R-:W0:Y:S01]  /*0040*/  LDCU UR5, c[0x0][0x364] ;  /* 0x00006c80ff0577ac */ /* 0x000e220008000800 */
[----:B------:R-:W1:Y:S01]  /*0050*/  S2R R0, SR_CTAID.X ;  /* 0x0000000000007919 */ /* 0x000e620000002500 */
[----:B------:R-:W2:Y:S01]  /*0060*/  LDCU.64 UR6, c[0x0][0x3a8] ;  /* 0x00007500ff0677ac */ /* 0x000ea20008000a00 */
[----:B------:R-:W1:Y:S01]  /*0070*/  S2R R3, SR_TID.X ;  /* 0x0000000000037919 */ /* 0x000e620000002100 */
[----:B------:R-:W3:Y:S01]  /*0080*/  LDCU UR12, c[0x0][0x368] ;  /* 0x00006d00ff0c77ac */ /* 0x000ee20008000800 */
[----:B------:R-:W3:Y:S01]  /*0090*/  S2R R2, SR_CTAID.Z ;  /* 0x0000000000027919 */ /* 0x000ee20000002700 */
[----:B------:R-:W4:Y:S01]  /*00a0*/  LDCU UR8, c[0x0][0x3b0] ;  /* 0x00007600ff0877ac */ /* 0x000f220008000800 */
[----:B------:R-:W3:Y:S01]  /*00b0*/  S2R R7, SR_TID.Z ;  /* 0x0000000000077919 */ /* 0x000ee20000002300 */
[----:B0-----:R-:W-:-:S05]  /*00c0*/  IMAD R4, R4, UR5, R5 ;  /* 0x0000000504047c24 */ /* 0x001fca000f8e0205 */
[----:B--2---:R-:W-:Y:S01]  /*00d0*/  ISETP.GE.AND P0, PT, R4, UR7, PT ;  /* 0x0000000704007c0c */ /* 0x004fe2000bf06270 */
[----:B-1----:R-:W-:-:S05]  /*00e0*/  IMAD R0, R0, UR4, R3 ;  /* 0x0000000400007c24 */ /* 0x002fca000f8e0203 */
[----:B------:R-:W-:Y:S01]  /*00f0*/  ISETP.GE.OR P0, PT, R0, UR6, P0 ;  /* 0x0000000600007c0c */ /* 0x000fe20008706670 */
[----:B---3--:R-:W-:-:S05]  /*0100*/  IMAD R5, R2, UR12, R7 ;  /* 0x0000000c02057c24 */ /* 0x008fca000f8e0207 */
[----:B----4-:R-:W-:-:S13]  /*0110*/  ISETP.GE.OR P0, PT, R5, UR8, P0 ;  /* 0x0000000805007c0c */ /* 0x010fda0008706670 */
[----:B------:R-:W-:Y:S05]  /*0120*/  @P0 EXIT ;  /* 0x000000000000094d */ /* 0x000fea0003800000 */
[----:B------:R-:W0:Y:S01]  /*0130*/  LDC.64 R2, c[0x0][0x388] ;  /* 0x0000e200ff027b82 */ /* 0x000e220000000a00 */
[----:B------:R-:W1:Y:S01]  /*0140*/  LDCU.64 UR10, c[0x0][0x358] ;  /* 0x00006b00ff0a77ac */ /* 0x000e620008000a00 */
[----:B------:R-:W-:Y:S02]  /*0150*/  IMAD R9, R4, UR6, RZ ;  /* 0x0000000604097c24 */ /* 0x000fe4000f8e02ff */
[----:B------:R-:W-:-:S04]  /*0160*/  IMAD R8, R5, UR6, R0 ;  /* 0x0000000605087c24 */ /* 0x000fc8000f8e0200 */
[----:B------:R-:W-:Y:S01]  /*0170*/  IMAD R11, R9, UR8, R8 ;  /* 0x00000008090b7c24 */ /* 0x000fe2000f8e0208 */
[----:B------:R-:W2:Y:S08]  /*0180*/  LDC.64 R4, c[0x0][0x390] ;  /* 0x0000e400ff047b82 */ /* 0x000eb00000000a00 */
[----:B------:R-:W3:Y:S01]  /*0190*/  LDC.64 R6, c[0x0][0x398] ;  /* 0x0000e600ff067b82 */ /* 0x000ee20000000a00 */
[----:B0-----:R-:W-:-:S06]  /*01a0*/  IMAD.WIDE R2, R11, 0x8, R2 ;  /* 0x000000080b027825 */ /* 0x001fcc00078e0202 */
[----:B-1----:R-:W4:Y:S01]  /*01b0*/  LDG.E.64 R2, desc[UR10][R2.64] ;  /* 0x0000000a02027981 */ /* 0x002f22000c1e1b00 */
[----:B------:R-:W-:-:S05]  /*01c0*/  IADD3 R9, PT, PT, R0, R9, RZ ;  /* 0x0000000900097210 */ /* 0x000fca0007ffe0ff */
[----:B--2---:R-:W-:-:S04]  /*01d0*/  IMAD.WIDE R4, R9, 0x4, R4 ;  /* 0x0000000409047825 */ /* 0x004fc800078e0204 */
[----:B---3--:R-:W-:Y:S01]  /*01e0*/  IMAD.WIDE R6, R9, 0x4, R6 ;  /* 0x0000000409067825 */ /* 0x008fe200078e0206 */
[----:B------:R0:W5:Y:S04]  /*01f0*/  LDG.E R15, desc[UR10][R4.64] ;  /* 0x0000000a040f7981 */ /* 0x000168000c1e1900 */
[----:B------:R0:W5:Y:S01]  /*0200*/  LDG.E R14, desc[UR10][R6.64] ;  /* 0x0000000a060e7981 */ /* 0x000162000c1e1900 */
[----:B------:R-:W-:Y:S01]  /*0210*/  I2FP.F32.S32 R9, UR6 ;  /* 0x0000000600097c45 */ /* 0x000fe20008201400 */
[----:B------:R-:W-:Y:S03]  /*0220*/  BSSY.RECONVERGENT B0, `(.L_x_39) ;  /* 0x000000d000007945 */ /* 0x000fe60003800200 */
[----:B------:R-:W1:Y:S02]  /*0230*/  MUFU.RCP R0, R9 ;  /* 0x0000000900007308 */ /* 0x000e640000001000 */
[----:B-1----:R-:W-:-:S04]  /*0240*/  FFMA R11, -R9, R0, 1 ;  /* 0x3f800000090b7423 */ /* 0x002fc80000000100 */
[----:B------:R-:W-:Y:S02]  /*0250*/  FFMA R11, R0, R11, R0 ;  /* 0x0000000b000b7223 */ /* 0x000fe40000000000 */
[----:B----4-:R-:W1:Y:S02]  /*0260*/  FCHK P0, R2, R9 ;  /* 0x0000000902007302 */ /* 0x010e640000000000 */
[----:B------:R-:W-:-:S04]  /*0270*/  FFMA R8, R2, R11, RZ ;  /* 0x0000000b02087223 */ /* 0x000fc800000000ff */
[----:B------:R-:W-:-:S04]  /*0280*/  FFMA R0, -R9, R8, R2 ;  /* 0x0000000809007223 */ /* 0x000fc80000000102 */
[----:B------:R-:W-:Y:S01]  /*0290*/  FFMA R8, R11, R0, R8 ;  /* 0x000000000b087223 */ /* 0x000fe20000000008 */
[----:B01----:R-:W-:Y:S06]  /*02a0*/  @!P0 BRA `(.L_x_40) ;  /* 0x0000000000108947 */ /* 0x003fec0003800000 */
[----:B------:R-:W-:Y:S01]  /*02b0*/  IMAD.MOV.U32 R0, RZ, RZ, R2 ;  /* 0x000000ffff007224 */ /* 0x000fe200078e0002 */
[----:B------:R-:W-:-:S07]  /*02c0*/  MOV R20, 0x2e0 ;  /* 0x000002e000147802 */ /* 0x000fce0000000f00 */
[----:B-----5:R-:W-:Y:S05]  /*02d0*/  CALL.REL.NOINC `($__internal_4_$__cuda_sm3x_div_rn_noftz_f32_slowpath) ;  /* 0x0000002000887944 */ /* 0x020fea0003c00000 */
[----:B------:R-:W-:-:S07]  /*02e0*/  MOV R8, R0 ;  /* 0x0000000000087202 */ /* 0x000fce0000000f00 */
.L_x_40:
[----:B------:R-:W-:Y:S05]  /*02f0*/  BSYNC.RECONVERGENT B0 ;  /* 0x0000000000007941 */ /* 0x000fea0003800200 */
.L_x_39:
[----:B------:R-:W0:Y:S01]  /*0300*/  MUFU.RCP R0, R9 ;  /* 0x0000000900007308 */ /* 0x000e220000001000 */
[----:B------:R-:W-:Y:S07]  /*0310*/  BSSY.RECONVERGENT B0, `(.L_x_41) ;  /* 0x000000c000007945 */ /* 0x000fee0003800200 */
        /* <DEDUP_REMOVED lines=9> */
[----:B-----5:R-:W-:Y:S05]  /*03b0*/  CALL.REL.NOINC `($__internal_4_$__cuda_sm3x_div_rn_noftz_f32_slowpath) ;  /* 0x0000002000507944 */ /* 0x020fea0003c00000 */
[----:B------:R-:W-:-:S07]  /*03c0*/  MOV R16, R0 ;  /* 0x0000000000107202 */ /* 0x000fce0000000f00 */
.L_x_42:
[----:B------:R-:W-:Y:S05]  /*03d0*/  BSYNC.RECONVERGENT B0 ;  /* 0x0000000000007941 */ /* 0x000fea0003800200 */
.L_x_41:
[----:B------:R-:W0:Y:S02]  /*03e0*/  LDCU UR4, c[0x0][0x3a0] ;  /* 0x00007400ff0477ac */ /* 0x000e240008000800 */
[----:B0-----:R-:W-:-:S13]  /*03f0*/  ISETP.LE.AND P0, PT, RZ, UR4, PT ;  /* 0x00000004ff007c0c */ /* 0x001fda000bf03270 */
[----:B------:R-:W-:Y:S05]  /*0400*/  @!P0 EXIT ;  /* 0x000000000000894d */ /* 0x000fea0003800000 */
[----:B------:R-:W0:Y:S01]  /*0410*/  LDC R0, c[0x0][0x3a4] ;  /* 0x0000e900ff007b82 */ /* 0x000e220000000800 */
[----:B------:R-:W1:Y:S01]  /*0420*/  LDCU UR6, c[0x0][0x3a8] ;  /* 0x00007500ff0677ac */ /* 0x000e620008000800 */
[----:B0-----:R-:W-:-:S04]  /*0430*/  FMUL R0, R0, R0 ;  /* 0x0000000000007220 */ /* 0x001fc80000400000 */
[----:B------:R-:W-:Y:S01]  /*0440*/  VIADD R2, R0, 0xf3000000 ;  /* 0xf300000000027836 */ /* 0x000fe20000000000 */
[----:B------:R0:W2:Y:S04]  /*0450*/  MUFU.RSQ R3, R0 ;  /* 0x0000000000037308 */ /* 0x0000a80000001400 */
[----:B------:R-:W-:-:S13]  /*0460*/  ISETP.GT.U32.AND P0, PT, R2, 0x727fffff, PT ;  /* 0x727fffff0200780c */ /* 0x000fda0003f04070 */
[----:B012---:R-:W-:Y:S05]  /*0470*/  @!P0 BRA `(.L_x_43) ;  /* 0x00000000000c8947 */ /* 0x007fea0003800000 */
[----:B------:R-:W-:-:S07]  /*0480*/  MOV R4, 0x4a0 ;  /* 0x000004a000047802 */ /* 0x000fce0000000f00 */
[----:B-----5:R-:W-:Y:S05]  /*0490*/  CALL.REL.NOINC `($__internal_3_$__cuda_sm20_sqrt_rn_f32_slowpath) ;  /* 0x0000001c00b87944 */ /* 0x020fea0003c00000 */
[----:B------:R-:W-:Y:S05]  /*04a0*/  BRA `(.L_x_44) ;  /* 0x0000000000107947 */ /* 0x000fea0003800000 */
.L_x_43:
[----:B------:R-:W-:Y:S01]  /*04b0*/  FMUL.FTZ R5, R0, R3 ;  /* 0x0000000300057220 */ /* 0x000fe20000410000 */
[----:B------:R-:W-:-:S03]  /*04c0*/  FMUL.FTZ R3, R3, 0.5 ;  /* 0x3f00000003037820 */ /* 0x000fc60000410000 */
[----:B------:R-:W-:-:S04]  /*04d0*/  FFMA R0, -R5, R5, R0 ;  /* 0x0000000505007223 */ /* 0x000fc80000000100 */
[----:B------:R-:W-:-:S07]  /*04e0*/  FFMA R10, R0, R3, R5 ;  /* 0x00000003000a7223 */ /* 0x000fce0000000005 */
.L_x_44:
[----:B------:R-:W0:Y:S01]  /*04f0*/  F2F.F64.F32 R10, R10 ;  /* 0x0000000a000a7310 */ /* 0x000e220000201800 */
[----:B------:R-:W-:Y:S01]  /*0500*/  HFMA2 R2, -RZ, RZ, 0, 5.9604644775390625e-08 ;  /* 0x00000001ff027431 */ /* 0x000fe200000001ff */
[----:B------:R-:W-:Y:S01]  /*0510*/  UMOV UR4, 0x54411744 ;  /* 0x5441174400047882 */ /* 0x000fe20000000000 */
[----:B------:R-:W-:-:S05]  /*0520*/  UMOV UR5, 0x400921fb ;  /* 0x400921fb00057882 */ /* 0x000fca0000000000 */
[----:B0-----:R-:W0:Y:S02]  /*0530*/  MUFU.RCP64H R3, R11 ;  /* 0x0000000b00037308 */ /* 0x001e240000001800 */
[----:B0-----:R-:W-:-:S08]  /*0540*/  DFMA R4, -R10, R2, 1 ;  /* 0x3ff000000a04742b */ /* 0x001fd00000000102 */
[----:B------:R-:W-:-:S08]  /*0550*/  DFMA R4, R4, R4, R4 ;  /* 0x000000040404722b */ /* 0x000fd00000000004 */
[----:B------:R-:W-:-:S08]  /*0560*/  DFMA R4, R2, R4, R2 ;  /* 0x000000040204722b */ /* 0x000fd00000000002 */
[----:B------:R-:W-:-:S08]  /*0570*/  DFMA R2, -R10, R4, 1 ;  /* 0x3ff000000a02742b */ /* 0x000fd00000000104 */
[----:B------:R-:W-:-:S08]  /*0580*/  DFMA R2, R4, R2, R4 ;  /* 0x000000020402722b */ /* 0x000fd00000000004 */
[----:B------:R-:W-:-:S08]  /*0590*/  DMUL R4, R2, UR4 ;  /* 0x0000000402047c28 */ /* 0x000fd00008000000 */
[----:B------:R-:W-:-:S08]  /*05a0*/  DFMA R6, -R10, R4, UR4 ;  /* 0x000000040a067e2b */ /* 0x000fd00008000104 */
[----:B------:R-:W-:-:S10]  /*05b0*/  DFMA R2, R2, R6, R4 ;  /* 0x000000060202722b */ /* 0x000fd40000000004 */
[----:B------:R-:W-:-:S05]  /*05c0*/  FFMA R0, RZ, R11, R3 ;  /* 0x0000000bff007223 */ /* 0x000fca0000000003 */
[----:B------:R-:W-:-:S13]  /*05d0*/  FSETP.GT.AND P0, PT, |R0|, 1.469367938527859385e-39, PT ;  /* 0x001000000000780b */ /* 0x000fda0003f04200 */
[----:B------:R-:W-:Y:S05]  /*05e0*/  @P0 BRA `(.L_x_45) ;  /* 0x0000000000200947 */ /* 0x000fea0003800000 */
[----:B------:R-:W-:Y:S01]  /*05f0*/  IMAD.MOV.U32 R12, RZ, RZ, R10 ;  /* 0x000000ffff0c7224 */ /* 0x000fe200078e000a */
[----:B------:R-:W-:Y:S01]  /*0600*/  MOV R13, R11 ;  /* 0x0000000b000d7202 */ /* 0x000fe20000000f00 */
[----:B------:R-:W-:Y:S01]  /*0610*/  IMAD.MOV.U32 R9, RZ, RZ, 0x54411744 ;  /* 0x54411744ff097424 */ /* 0x000fe200078e00ff */
[----:B------:R-:W-:Y:S02]  /*0620*/  MOV R20, 0x400921fb ;  /* 0x400921fb00147802 */ /* 0x000fe40000000f00 */
[----:B------:R-:W-:-:S07]  /*0630*/  MOV R0, 0x650 ;  /* 0x0000065000007802 */ /* 0x000fce0000000f00 */
[----:B-----5:R-:W-:Y:S05]  /*0640*/  CALL.REL.NOINC `($__internal_2_$__cuda_sm20_div_rn_f64_full) ;  /* 0x0000001400d87944 */ /* 0x020fea0003c00000 */
[----:B------:R-:W-:Y:S01]  /*0650*/  IMAD.MOV.U32 R2, RZ, RZ, R24 ;  /* 0x000000ffff027224 */ /* 0x000fe200078e0018 */
[----:B------:R-:W-:-:S07]  /*0660*/  MOV R3, R25 ;  /* 0x0000001900037202 */ /* 0x000fce0000000f00 */
.L_x_45:
[----:B------:R-:W0:Y:S01]  /*0670*/  LDCU UR4, c[0x0][0x3a4] ;  /* 0x00007480ff0477ac */ /* 0x000e220008000800 */
[----:B------:R-:W-:Y:S01]  /*0680*/  IMAD.MOV.U32 R4, RZ, RZ, 0x1 ;  /* 0x00000001ff047424 */ /* 0x000fe200078e00ff */
[----:B------:R-:W-:Y:S01]  /*0690*/  UMOV UR5, 0x4023bd3c ;  /* 0x4023bd3c00057882 */ /* 0x000fe20000000000 */
[----:B0-----:R-:W0:Y:S01]  /*06a0*/  F2F.F64.F32 R10, UR4 ;  /* 0x00000004000a7d10 */ /* 0x001e220008201800 */
[----:B------:R-:W-:-:S07]  /*06b0*/  UMOV UR4, 0xc9b96d35 ;  /* 0xc9b96d3500047882 */ /* 0x000fce0000000000 */
[----:B0-----:R-:W0:Y:S02]  /*06c0*/  MUFU.RCP64H R5, R11 ;  /* 0x0000000b00057308 */ /* 0x001e240000001800 */
[----:B0-----:R-:W-:-:S08]  /*06d0*/  DFMA R6, -R10, R4, 1 ;  /* 0x3ff000000a06742b */ /* 0x001fd00000000104 */
[----:B------:R-:W-:-:S08]  /*06e0*/  DFMA R6, R6, R6, R6 ;  /* 0x000000060606722b */ /* 0x000fd00000000006 */
[----:B------:R-:W-:-:S08]  /*06f0*/  DFMA R6, R4, R6, R4 ;  /* 0x000000060406722b */ /* 0x000fd00000000004 */
[----:B------:R-:W-:-:S08]  /*0700*/  DFMA R4, -R10, R6, 1 ;  /* 0x3ff000000a04742b */ /* 0x000fd00000000106 */
[----:B------:R-:W-:-:S08]  /*0710*/  DFMA R4, R6, R4, R6 ;  /* 0x000000040604722b */ /* 0x000fd00000000006 */
[----:B------:R-:W-:-:S08]  /*0720*/  DMUL R6, R4, -UR4 ;  /* 0x8000000404067c28 */ /* 0x000fd00008000000 */
[----:B------:R-:W-:-:S08]  /*0730*/  DFMA R12, -R10, R6, -UR4 ;  /* 0x800000040a0c7e2b */ /* 0x000fd00008000106 */
[----:B------:R-:W-:-:S10]  /*0740*/  DFMA R4, R4, R12, R6 ;  /* 0x0000000c0404722b */ /* 0x000fd40000000006 */
[----:B------:R-:W-:-:S05]  /*0750*/  FFMA R0, RZ, R11, R5 ;  /* 0x0000000bff007223 */ /* 0x000fca0000000005 */
[----:B------:R-:W-:-:S13]  /*0760*/  FSETP.GT.AND P0, PT, |R0|, 1.469367938527859385e-39, PT ;  /* 0x001000000000780b */ /* 0x000fda0003f04200 */
[----:B------:R-:W-:Y:S05]  /*0770*/  @P0 BRA `(.L_x_46) ;  /* 0x0000000000200947 */ /* 0x000fea0003800000 */
[----:B------:R-:W-:Y:S01]  /*0780*/  MOV R9, 0xc9b96d35 ;  /* 0xc9b96d3500097802 */ /* 0x000fe20000000f00 */
[----:B------:R-:W-:Y:S01]  /*0790*/  IMAD.MOV.U32 R20, RZ, RZ, -0x3fdc42c4 ;  /* 0xc023bd3cff147424 */ /* 0x000fe200078e00ff */
[----:B------:R-:W-:Y:S01]  /*07a0*/  MOV R12, R10 ;  /* 0x0000000a000c7202 */ /* 0x000fe20000000f00 */
[----:B------:R-:W-:Y:S01]  /*07b0*/  IMAD.MOV.U32 R13, RZ, RZ, R11 ;  /* 0x000000ffff0d7224 */ /* 0x000fe200078e000b */
[----:B------:R-:W-:-:S07]  /*07c0*/  MOV R0, 0x7e0 ;  /* 0x000007e000007802 */ /* 0x000fce0000000f00 */
[----:B-----5:R-:W-:Y:S05]  /*07d0*/  CALL.REL.NOINC `($__internal_2_$__cuda_sm20_div_rn_f64_full) ;  /* 0x0000001400747944 */ /* 0x020fea0003c00000 */
[----:B------:R-:W-:Y:S01]  /*07e0*/  MOV R4, R24 ;  /* 0x0000001800047202 */ /* 0x000fe20000000f00 */
[----:B------:R-:W-:-:S07]  /*07f0*/  IMAD.MOV.U32 R5, RZ, RZ, R25 ;  /* 0x000000ffff057224 */ /* 0x000fce00078e0019 */
.L_x_46:
[----:B------:R-:W0:Y:S01]  /*0800*/  MUFU.RCP64H R7, R11 ;  /* 0x0000000b00077308 */ /* 0x000e220000001800 */
[----:B------:R-:W-:Y:S01]  /*0810*/  MOV R6, 0x1 ;  /* 0x0000000100067802 */ /* 0x000fe20000000f00 */
[----:B------:R-:W-:Y:S01]  /*0820*/  UMOV UR4, 0xc9b96d35 ;  /* 0xc9b96d3500047882 */ /* 0x000fe20000000000 */
[----:B------:R-:W-:Y:S01]  /*0830*/  UMOV UR5, 0x4023bd3c ;  /* 0x4023bd3c00057882 */ /* 0x000fe20000000000 */
[----:B------:R-:W1:Y:S03]  /*0840*/  LDCU UR8, c[0x0][0x3a0] ;  /* 0x00007400ff0877ac */ /* 0x000e660008000800 */
[----:B0-----:R-:W-:Y:S01]  /*0850*/  DFMA R12, -R10, R6, 1 ;  /* 0x3ff000000a0c742b */ /* 0x001fe20000000106 */
[----:B-1----:R-:W-:-:S07]  /*0860*/  USHF.L.U32 UR8, UR8, 0x1, URZ ;  /* 0x0000000108087899 */ /* 0x002fce00080006ff */
        /* <DEDUP_REMOVED lines=16> */
[----:B------:R-:W-:Y:S02]  /*0970*/  MOV R6, R24 ;  /* 0x0000001800067202 */ /* 0x000fe40000000f00 */
[----:B------:R-:W-:-:S07]  /*0980*/  MOV R7, R25 ;  /* 0x0000001900077202 */ /* 0x000fce0000000f00 */
.L_x_47:
[----:B------:R-:W0:Y:S01]  /*0990*/  LDCU UR4, c[0x0][0x3a8] ;  /* 0x00007500ff0477ac */ /* 0x000e220008000800 */
[----:B------:R-:W1:Y:S01]  /*09a0*/  LDC R17, c[0x0][0x3a0] ;  /* 0x0000e800ff117b82 */ /* 0x000e620000000800 */
[----:B------:R-:W-:Y:S02]  /*09b0*/  UISETP.LT.AND UP0, UPT, URZ, UR8, UPT ;  /* 0x00000008ff00728c */ /* 0x000fe4000bf01270 */
[----:B------:R-:W-:Y:S02]  /*09c0*/  ULEA UR6, UR6, UR8, 0x1 ;  /* 0x0000000806067291 */ /* 0x000fe4000f8e08ff */
[----:B------:R-:W-:Y:S02]  /*09d0*/  USEL UR9, URZ, UR8, !UP0 ;  /* 0x00000008ff097287 */ /* 0x000fe4000c000000 */
[----:B0-----:R-:W-:-:S06]  /*09e0*/  USHF.L.U32 UR5, UR4, 0x1, URZ ;  /* 0x0000000104057899 */ /* 0x001fcc00080006ff */
[----:B------:R-:W-:Y:S02]  /*09f0*/  I2FP.F32.S32 R9, UR5 ;  /* 0x0000000500097c45 */ /* 0x000fe40008201400 */
[----:B-1----:R-:W-:Y:S01]  /*0a00*/  I2FP.F32.U32 R11, R17 ;  /* 0x00000011000b7245 */ /* 0x002fe20000201000 */
[----:B------:R-:W-:Y:S01]  /*0a10*/  VIADD R17, R17, UR4 ;  /* 0x0000000411117c36 */ /* 0x000fe20008000000 */
[----:B------:R-:W-:Y:S01]  /*0a20*/  UMOV UR4, URZ ;  /* 0x000000ff00047c82 */ /* 0x000fe20008000000 */
[-C--:B-----5:R-:W-:Y:S01]  /*0a30*/  FMUL R0, R14, R9.reuse ;  /* 0x000000090e007220 */ /* 0x0a0fe20000400000 */
[----:B------:R-:W-:-:S05]  /*0a40*/  FMUL R10, R15, R9 ;  /* 0x000000090f0a7220 */ /* 0x000fca0000400000 */
[----:B------:R-:W0:Y:S08]  /*0a50*/  FRND.FLOOR R0, R0 ;  /* 0x0000000000007307 */ /* 0x000e300000205000 */
[----:B------:R-:W1:Y:S01]  /*0a60*/  FRND.FLOOR R10, R10 ;  /* 0x0000000a000a7307 */ /* 0x000e620000205000 */
[----:B0-----:R-:W-:Y:S01]  /*0a70*/  FADD R19, R0, -R11 ;  /* 0x8000000b00137221 */ /* 0x001fe20000000000 */
[----:B-1----:R-:W-:-:S07]  /*0a80*/  FADD R18, -R11, R10 ;  /* 0x0000000a0b127221 */ /* 0x002fce0000000100 */
.L_x_67:
[----:B------:R-:W-:Y:S01]  /*0a90*/  I2FP.F32.U32 R0, UR4 ;  /* 0x0000000400007c45 */ /* 0x000fe20008201000 */
[----:B01----:R-:W0:Y:S01]  /*0aa0*/  MUFU.RCP R12, R9 ;  /* 0x00000009000c7308 */ /* 0x003e220000001000 */
[----:B------:R-:W-:Y:S01]  /*0ab0*/  UISETP.NE.AND UP0, UPT, UR4, UR9, UPT ;  /* 0x000000090400728c */ /* 0x000fe2000bf05270 */
[----:B------:R-:W-:Y:S01]  /*0ac0*/  BSSY.RECONVERGENT B0, `(.L_x_48) ;  /* 0x000000f000007945 */ /* 0x000fe20003800200 */
[----:B------:R-:W-:Y:S01]  /*0ad0*/  UIADD3 UR4, UPT, UPT, UR4, 0x1, URZ ;  /* 0x0000000104047890 */ /* 0x000fe2000fffe0ff */
[----:B------:R-:W-:-:S06]  /*0ae0*/  FADD R10, R0, R19 ;  /* 0x00000013000a7221 */ /* 0x000fcc0000000000 */
[----:B------:R-:W1:Y:S01]  /*0af0*/  F2I.TRUNC.NTZ R10, R10 ;  /* 0x0000000a000a7305 */ /* 0x000e62000020f100 */
[----:B0-----:R-:W-:-:S04]  /*0b00*/  FFMA R11, -R9, R12, 1 ;  /* 0x3f800000090b7423 */ /* 0x001fc8000000010c */
[----:B------:R-:W-:Y:S01]  /*0b10*/  FFMA R11, R12, R11, R12 ;  /* 0x0000000b0c0b7223 */ /* 0x000fe2000000000c */
[----:B-1----:R-:W-:-:S04]  /*0b20*/  I2FP.F32.S32 R0, R10 ;  /* 0x0000000a00007245 */ /* 0x002fc80000201400 */
[----:B------:R-:W0:Y:S01]  /*0b30*/  FCHK P0, R0, R9 ;  /* 0x0000000900007302 */ /* 0x000e220000000000 */
[----:B------:R-:W-:-:S04]  /*0b40*/  FFMA R12, R0, R11, RZ ;  /* 0x0000000b000c7223 */ /* 0x000fc800000000ff */
[----:B------:R-:W-:-:S04]  /*0b50*/  FFMA R13, -R9, R12, R0 ;  /* 0x0000000c090d7223 */ /* 0x000fc80000000100 */
[----:B------:R-:W-:Y:S01]  /*0b60*/  FFMA R11, R11, R13, R12 ;  /* 0x0000000d0b0b7223 */ /* 0x000fe2000000000c */
[----:B0-----:R-:W-:Y:S06]  /*0b70*/  @!P0 BRA `(.L_x_49) ;  /* 0x00000000000c8947 */ /* 0x001fec0003800000 */
[----:B------:R-:W-:-:S07]  /*0b80*/  MOV R20, 0xba0 ;  /* 0x00000ba000147802 */ /* 0x000fce0000000f00 */
[----:B------:R-:W-:Y:S05]  /*0b90*/  CALL.REL.NOINC `($__internal_4_$__cuda_sm3x_div_rn_noftz_f32_slowpath) ;  /* 0x0000001800587944 */ /* 0x000fea0003c00000 */
[----:B------:R-:W-:-:S07]  /*0ba0*/  MOV R11, R0 ;  /* 0x00000000000b7202 */ /* 0x000fce0000000f00 */
.L_x_49:
[----:B------:R-:W-:Y:S05]  /*0bb0*/  BSYNC.RECONVERGENT B0 ;  /* 0x0000000000007941 */ /* 0x000fea0003800200 */
.L_x_48:
[----:B------:R-:W0:Y:S01]  /*0bc0*/  S2R R0, SR_CTAID.Z ;  /* 0x0000000000007919 */ /* 0x000e220000002700 */
[----:B------:R-:W-:Y:S01]  /*0bd0*/  FADD R11, -R14, R11 ;  /* 0x0000000b0e0b7221 */ /* 0x000fe20000000100 */
[----:B------:R-:W-:Y:S01]  /*0be0*/  UISETP.GE.AND UP1, UPT, UR8, 0x3, UPT ;  /* 0x000000030800788c */ /* 0x000fe2000bf26270 */
[----:B------:R-:W0:Y:S02]  /*0bf0*/  S2R R21, SR_TID.Z ;  /* 0x0000000000157919 */ /* 0x000e240000002300 */
[----:B------:R-:W-:Y:S01]  /*0c00*/  FMUL R12, R11, R11 ;  /* 0x0000000b0b0c7220 */ /* 0x000fe20000400000 */
[----:B------:R-:W-:-:S05]  /*0c10*/  UMOV UR5, URZ ;  /* 0x000000ff00057c82 */ /* 0x000fca0008000000 */
[----:B------:R-:W1:Y:S01]  /*0c20*/  F2F.F64.F32 R12, R12 ;  /* 0x0000000c000c7310 */ /* 0x000e620000201800 */
[----:B0-----:R-:W-:-:S04]  /*0c30*/  IMAD R0, R0, UR12, R21 ;  /* 0x0000000c00007c24 */ /* 0x001fc8000f8e0215 */
[----:B------:R-:W-:-:S05]  /*0c40*/  IMAD R11, R0, UR6, R17 ;  /* 0x00000006000b7c24 */ /* 0x000fca000f8e0211 */
[----:B------:R-:W-:Y:S01]  /*0c50*/  IADD3 R22, PT, PT, R10, R11, RZ ;  /* 0x0000000b0a167210 */ /* 0x000fe20007ffe0ff */
[----:B-1----:R-:W-:-:S04]  /*0c60*/  DMUL R10, R12, R6 ;  /* 0x000000060c0a7228 */ /* 0x002fc80000000000 */
[----:B------:R-:W-:Y:S01]  /*0c70*/  IMAD R22, R22, UR6, R17 ;  /* 0x0000000616167c24 */ /* 0x000fe2000f8e0211 */
[----:B------:R-:W-:Y:S06]  /*0c80*/  BRA.U !UP1, `(.L_x_50) ;  /* 0x00000009096c7547 */ /* 0x000fec000b800000 */
[----:B------:R-:W0:Y:S01]  /*0c90*/  LDC.64 R12, c[0x0][0x380] ;  /* 0x0000e000ff0c7b82 */ /* 0x000e220000000a00 */
[----:B------:R-:W-:-:S05]  /*0ca0*/  UMOV UR5, URZ ;  /* 0x000000ff00057c82 */ /* 0x000fca0008000000 */
.L_x_59:
[----:B------:R-:W-:Y:S01]  /*0cb0*/  I2FP.F32.U32 R21, UR5 ;  /* 0x0000000500157c45 */ /* 0x000fe20008201000 */
[----:B------:R-:W1:Y:S01]  /*0cc0*/  MUFU.RCP R0, R9 ;  /* 0x0000000900007308 */ /* 0x000e620000001000 */
[----:B------:R-:W-:Y:S03]  /*0cd0*/  BSSY.RECONVERGENT B0, `(.L_x_51) ;  /* 0x000000e000007945 */ /* 0x000fe60003800200 */
[----:B------:R-:W-:-:S04]  /*0ce0*/  FADD R21, R21, R18 ;  /* 0x0000001215157221 */ /* 0x000fc80000000000 */
[----:B------:R-:W2:Y:S01]  /*0cf0*/  F2I.TRUNC.NTZ R25, R21 ;  /* 0x0000001500197305 */ /* 0x000ea2000020f100 */
[----:B-1----:R-:W-:-:S04]  /*0d00*/  FFMA R23, -R9, R0, 1 ;  /* 0x3f80000009177423 */ /* 0x002fc80000000100 */
[----:B------:R-:W-:Y:S01]  /*0d10*/  FFMA R0, R0, R23, R0 ;  /* 0x0000001700007223 */ /* 0x000fe20000000000 */
[----:B--2---:R-:W-:-:S04]  /*0d20*/  I2FP.F32.S32 R24, R25 ;  /* 0x0000001900187245 */ /* 0x004fc80000201400 */
[----:B------:R-:W1:Y:S01]  /*0d30*/  FCHK P0, R24, R9 ;  /* 0x0000000918007302 */ /* 0x000e620000000000 */
[----:B------:R-:W-:-:S04]  /*0d40*/  FFMA R20, R0, R24, RZ ;  /* 0x0000001800147223 */ /* 0x000fc800000000ff */
[----:B------:R-:W-:-:S04]  /*0d50*/  FFMA R23, -R9, R20, R24 ;  /* 0x0000001409177223 */ /* 0x000fc80000000118 */
[----:B------:R-:W-:Y:S01]  /*0d60*/  FFMA R0, R0, R23, R20 ;  /* 0x0000001700007223 */ /* 0x000fe20000000014 */
[----:B-1----:R-:W-:Y:S06]  /*0d70*/  @!P0 BRA `(.L_x_52) ;  /* 0x00000000000c8947 */ /* 0x002fec0003800000 */
[----:B------:R-:W-:Y:S01]  /*0d80*/  IMAD.MOV.U32 R0, RZ, RZ, R24 ;  /* 0x000000ffff007224 */ /* 0x000fe200078e0018 */
[----:B------:R-:W-:-:S07]  /*0d90*/  MOV R20, 0xdb0 ;  /* 0x00000db000147802 */ /* 0x000fce0000000f00 */
[----:B0-----:R-:W-:Y:S05]  /*0da0*/  CALL.REL.NOINC `($__internal_4_$__cuda_sm3x_div_rn_noftz_f32_slowpath) ;  /* 0x0000001400d47944 */ /* 0x001fea0003c00000 */
.L_x_52:
[----:B------:R-:W-:Y:S05]  /*0db0*/  BSYNC.RECONVERGENT B0 ;  /* 0x0000000000007941 */ /* 0x000fea0003800200 */
.L_x_51:
[----:B------:R-:W-:Y:S01]  /*0dc0*/  FADD R0, -R15, R0 ;  /* 0x000000000f007221 */ /* 0x000fe20000000100 */
[----:B------:R-:W-:-:S03]  /*0dd0*/  IADD3 R29, PT, PT, R22, R25, RZ ;  /* 0x00000019161d7210 */ /* 0x000fc60007ffe0ff */
[----:B------:R-:W-:Y:S01]  /*0de0*/  FMUL R0, R0, R0 ;  /* 0x0000000000007220 */ /* 0x000fe20000400000 */
[----:B------:R-:W-:Y:S01]  /*0df0*/  UIADD3 UR7, UPT, UPT, UR5, 0x1, URZ ;  /* 0x0000000105077890 */ /* 0x000fe2000fffe0ff */
[----:B0-----:R-:W-:Y:S02]  /*0e00*/  IMAD.WIDE R28, R29, 0x8, R12 ;  /* 0x000000081d1c7825 */ /* 0x001fe400078e020c */
[----:B------:R-:W0:Y:S02]  /*0e10*/  F2F.F64.F32 R20, R0 ;  /* 0x0000000000147310 */ /* 0x000e240000201800 */
[----:B0-----:R-:W-:-:S10]  /*0e20*/  DFMA R20, R20, R4, -R10 ;  /* 0x000000041414722b */ /* 0x001fd4000000080a */
[----:B------:R-:W0:Y:S02]  /*0e30*/  F2F.F32.F64 R20, R20 ;  /* 0x0000001400147310 */ /* 0x000e240000301000 */
[----:B0-----:R-:W-:-:S05]  /*0e40*/  FMUL R23, R20, 1.4426950216293334961 ;  /* 0x3fb8aa3b14177820 */ /* 0x001fca0000400000 */
[----:B------:R-:W-:-:S13]  /*0e50*/  FSETP.GEU.AND P0, PT, R23, -126, PT ;  /* 0xc2fc00001700780b */ /* 0x000fda0003f0e000 */
[----:B------:R-:W-:-:S04]  /*0e60*/  @!P0 FMUL R23, R23, 0.5 ;  /* 0x3f00000017178820 */ /* 0x000fc80000400000 */
[----:B------:R-:W0:Y:S02]  /*0e70*/  MUFU.EX2 R24, R23 ;  /* 0x0000001700187308 */ /* 0x000e240000000800 */
[----:B0-----:R-:W-:-:S06]  /*0e80*/  @!P0 FMUL R24, R24, R24 ;  /* 0x0000001818188220 */ /* 0x001fcc0000400000 */
[----:B------:R-:W0:Y:S01]  /*0e90*/  F2F.F64.F32 R26, R24 ;  /* 0x00000018001a7310 */ /* 0x000e220000201800 */
[----:B------:R-:W-:-:S05]  /*0ea0*/  I2FP.F32.U32 R23, UR7 ;  /* 0x0000000700177c45 */ /* 0x000fca0008201000 */
[----:B------:R-:W-:Y:S01]  /*0eb0*/  FADD R23, R23, R18 ;  /* 0x0000001217177221 */ /* 0x000fe20000000000 */
[----:B0-----:R-:W-:-:S03]  /*0ec0*/  DMUL R26, R26, R2 ;  /* 0x000000021a1a7228 */ /* 0x001fc60000000000 */
[----:B------:R-:W0:Y:S08]  /*0ed0*/  F2I.TRUNC.NTZ R25, R23 ;  /* 0x0000001700197305 */ /* 0x000e30000020f100 */
[----:B------:R-:W1:Y:S08]  /*0ee0*/  MUFU.RCP R0, R9 ;  /* 0x0000000900007308 */ /* 0x000e700000001000 */
[----:B------:R-:W2:Y:S01]  /*0ef0*/  F2F.F32.F64 R27, R26 ;  /* 0x0000001a001b7310 */ /* 0x000ea20000301000 */
[----:B0-----:R-:W-:-:S07]  /*0f00*/  I2FP.F32.S32 R24, R25 ;  /* 0x0000001900187245 */ /* 0x001fce0000201400 */
[----:B------:R-:W0:Y:S01]  /*0f10*/  FCHK P0, R24, R9 ;  /* 0x0000000918007302 */ /* 0x000e220000000000 */
[C---:B--2---:R-:W-:Y:S01]  /*0f20*/  FMUL R21, R27.reuse, R8 ;  /* 0x000000081b157220 */ /* 0x044fe20000400000 */
[----:B------:R-:W-:Y:S01]  /*0f30*/  FMUL R31, R27, R16 ;  /* 0x000000101b1f7220 */ /* 0x000fe20000400000 */
[----:B-1----:R-:W-:Y:S01]  /*0f40*/  FFMA R27, -R9, R0, 1 ;  /* 0x3f800000091b7423 */ /* 0x002fe20000000100 */
[----:B------:R-:W-:Y:S02]  /*0f50*/  BSSY.RECONVERGENT B0, `(.L_x_53) ;  /* 0x000000b000007945 */ /* 0x000fe40003800200 */
[----:B------:R1:W-:Y:S01]  /*0f60*/  REDG.E.ADD.F32.FTZ.RN.STRONG.GPU desc[UR10][R28.64], R21 ;  /* 0x000000151c0079a6 */ /* 0x0003e2000c12f30a */
[----:B------:R-:W-:-:S03]  /*0f70*/  FFMA R0, R0, R27, R0 ;  /* 0x0000001b00007223 */ /* 0x000fc60000000000 */
[----:B------:R2:W-:Y:S01]  /*0f80*/  REDG.E.ADD.F32.FTZ.RN.STRONG.GPU desc[UR10][R28.64+0x4], R31 ;  /* 0x0000041f1c0079a6 */ /* 0x0005e2000c12f30a */
[----:B------:R-:W-:-:S04]  /*0f90*/  FFMA R20, R0, R24, RZ ;  /* 0x0000001800147223 */ /* 0x000fc800000000ff */
[----:B-1----:R-:W-:-:S04]  /*0fa0*/  FFMA R21, -R9, R20, R24 ;  /* 0x0000001409157223 */ /* 0x002fc80000000118 */
[----:B------:R-:W-:Y:S01]  /*0fb0*/  FFMA R0, R0, R21, R20 ;  /* 0x0000001500007223 */ /* 0x000fe20000000014 */
[----:B0-2---:R-:W-:Y:S06]  /*0fc0*/  @!P0 BRA `(.L_x_54) ;  /* 0x00000000000c8947 */ /* 0x005fec0003800000 */
[----:B------:R-:W-:Y:S02]  /*0fd0*/  MOV R0, R24 ;  /* 0x0000001800007202 */ /* 0x000fe40000000f00 */
[----:B------:R-:W-:-:S07]  /*0fe0*/  MOV R20, 0x1000 ;  /* 0x0000100000147802 */ /* 0x000fce0000000f00 */
[----:B------:R-:W-:Y:S05]  /*0ff0*/  CALL.REL.NOINC `($__internal_4_$__cuda_sm3x_div_rn_noftz_f32_slowpath) ;  /* 0x0000001400407944 */ /* 0x000fea0003c00000 */
.L_x_54:
[----:B------:R-:W-:Y:S05]  /*1000*/  BSYNC.RECONVERGENT B0 ;  /* 0x0000000000007941 */ /* 0x000fea0003800200 */
.L_x_53:
[----:B------:R-:W-:Y:S01]  /*1010*/  FADD R0, -R15, R0 ;  /* 0x000000000f007221 */ /* 0x000fe20000000100 */
[----:B------:R-:W-:-:S03]  /*1020*/  IMAD.IADD R29, R22, 0x1, R25 ;  /* 0x00000001161d7824 */ /* 0x000fc600078e0219 */
[----:B------:R-:W-:Y:S01]  /*1030*/  FMUL R0, R0, R0 ;  /* 0x0000000000007220 */ /* 0x000fe20000400000 */
[----:B------:R-:W-:Y:S01]  /*1040*/  UIADD3 UR7, UPT, UPT, UR5, 0x2, URZ ;  /* 0x0000000205077890 */ /* 0x000fe2000fffe0ff */
[----:B------:R-:W-:Y:S02]  /*1050*/  IMAD.WIDE R28, R29, 0x8, R12 ;  /* 0x000000081d1c7825 */ /* 0x000fe400078e020c */
        /* <DEDUP_REMOVED lines=31> */
.L_x_56:
[----:B------:R-:W-:Y:S05]  /*1250*/  BSYNC.RECONVERGENT B0 ;  /* 0x0000000000007941 */ /* 0x000fea0003800200 */
.L_x_55:
[----:B------:R-:W-:Y:S01]  /*1260*/  FADD R0, -R15, R0 ;  /* 0x000000000f007221 */ /* 0x000fe20000000100 */
[----:B------:R-:W-:-:S03]  /*1270*/  IADD3 R29, PT, PT, R22, R25, RZ ;  /* 0x00000019161d7210 */ /* 0x000fc60007ffe0ff */
        /* <DEDUP_REMOVED lines=31> */
[----:B------:R-:W-:Y:S01]  /*1470*/  IMAD.MOV.U32 R0, RZ, RZ, R24 ;  /* 0x000000ffff007224 */ /* 0x000fe200078e0018 */
[----:B------:R-:W-:-:S07]  /*1480*/  MOV R20, 0x14a0 ;  /* 0x000014a000147802 */ /* 0x000fce0000000f00 */
[----:B------:R-:W-:Y:S05]  /*1490*/  CALL.REL.NOINC `($__internal_4_$__cuda_sm3x_div_rn_noftz_f32_slowpath) ;  /* 0x0000001000187944 */ /* 0x000fea0003c00000 */
.L_x_58:
[----:B------:R-:W-:Y:S05]  /*14a0*/  BSYNC.RECONVERGENT B0 ;  /* 0x0000000000007941 */ /* 0x000fea0003800200 */
.L_x_57:
[----:B------:R-:W-:Y:S01]  /*14b0*/  FADD R0, -R15, R0 ;  /* 0x000000000f007221 */ /* 0x000fe20000000100 */
[----:B------:R-:W-:-:S03]  /*14c0*/  IADD3 R25, PT, PT, R22, R25, RZ ;  /* 0x0000001916197210 */ /* 0x000fc60007ffe0ff */
[----:B------:R-:W-:Y:S02]  /*14d0*/  FMUL R0, R0, R0 ;  /* 0x0000000000007220 */ /* 0x000fe40000400000 */
        /* <DEDUP_REMOVED lines=9> */
[----:B------:R-:W0:Y:S02]  /*1570*/  F2F.F64.F32 R26, R28 ;  /* 0x0000001c001a7310 */ /* 0x000e240000201800 */
[----:B0-----:R-:W-:-:S10]  /*1580*/  DMUL R26, R26, R2 ;  /* 0x000000021a1a7228 */ /* 0x001fd40000000000 */
[----:B------:R-:W0:Y:S02]  /*1590*/  F2F.F32.F64 R27, R26 ;  /* 0x0000001a001b7310 */ /* 0x000e240000301000 */
[C---:B0-----:R-:W-:Y:S01]  /*15a0*/  FMUL R21, R27.reuse, R8 ;  /* 0x000000081b157220 */ /* 0x041fe20000400000 */
[----:B------:R-:W-:-:S04]  /*15b0*/  FMUL R29, R27, R16 ;  /* 0x000000101b1d7220 */ /* 0x000fc80000400000 */
[----:B------:R1:W-:Y:S04]  /*15c0*/  REDG.E.ADD.F32.FTZ.RN.STRONG.GPU desc[UR10][R24.64], R21 ;  /* 0x00000015180079a6 */ /* 0x0003e8000c12f30a */
[----:B------:R1:W-:Y:S01]  /*15d0*/  REDG.E.ADD.F32.FTZ.RN.STRONG.GPU desc[UR10][R24.64+0x4], R29 ;  /* 0x0000041d180079a6 */ /* 0x0003e2000c12f30a */
[----:B------:R-:W-:Y:S02]  /*15e0*/  UIADD3 UR7, UPT, UPT, UR9, 0x1, URZ ;  /* 0x0000000109077890 */ /* 0x000fe4000fffe0ff */
[----:B------:R-:W-:Y:S02]  /*15f0*/  UIADD3 UR5, UPT, UPT, UR5, 0x4, URZ ;  /* 0x0000000405057890 */ /* 0x000fe4000fffe0ff */
[----:B------:R-:W-:-:S04]  /*1600*/  ULOP3.LUT UR7, UR7, 0x7ffffffc, URZ, 0xc0, !UPT ;  /* 0x7ffffffc07077892 */ /* 0x000fc8000f8ec0ff */
[----:B------:R-:W-:-:S09]  /*1610*/  UISETP.NE.AND UP1, UPT, UR5, UR7, UPT ;  /* 0x000000070500728c */ /* 0x000fd2000bf25270 */
[----:B-1----:R-:W-:Y:S05]  /*1620*/  BRA.U UP1, `(.L_x_59) ;  /* 0xfffffff501a07547 */ /* 0x002fea000b83ffff */
[----:B------:R-:W-:-:S05]  /*1630*/  UMOV UR5, UR7 ;  /* 0x0000000700057c82 */ /* 0x000fca0008000000 */
.L_x_50:
[----:B------:R-:W-:Y:S01]  /*1640*/  I2FP.F32.U32 R13, UR5 ;  /* 0x00000005000d7c45 */ /* 0x000fe20008201000 */
[----:B------:R-:W0:Y:S01]  /*1650*/  MUFU.RCP R0, R9 ;  /* 0x0000000900007308 */ /* 0x000e220000001000 */
[----:B------:R-:W-:Y:S01]  /*1660*/  UIADD3 UR7, UPT, UPT, UR9, 0x1, URZ ;  /* 0x0000000109077890 */ /* 0x000fe2000fffe0ff */
[----:B------:R-:W-:Y:S02]  /*1670*/  BSSY.RECONVERGENT B0, `(.L_x_60) ;  /* 0x0000010000007945 */ /* 0x000fe40003800200 */
[----:B------:R-:W-:Y:S01]  /*1680*/  FADD R13, R13, R18 ;  /* 0x000000120d0d7221 */ /* 0x000fe20000000000 */
[----:B------:R-:W-:-:S04]  /*1690*/  ULOP3.LUT UR7, UR7, 0x3, URZ, 0xc0, !UPT ;  /* 0x0000000307077892 */ /* 0x000fc8000f8ec0ff */
[----:B------:R-:W-:Y:S01]  /*16a0*/  UISETP.NE.AND UP1, UPT, UR7, 0x1, UPT ;  /* 0x000000010700788c */ /* 0x000fe2000bf25270 */
        /* <DEDUP_REMOVED lines=9> */
[----:B------:R-:W-:Y:S02]  /*1740*/  MOV R0, R20 ;  /* 0x0000001400007202 */ /* 0x000fe40000000f00 */
[----:B------:R-:W-:-:S07]  /*1750*/  MOV R20, 0x1770 ;  /* 0x0000177000147802 */ /* 0x000fce0000000f00 */
[----:B------:R-:W-:Y:S05]  /*1760*/  CALL.REL.NOINC `($__internal_4_$__cuda_sm3x_div_rn_noftz_f32_slowpath) ;  /* 0x0000000c00647944 */ /* 0x000fea0003c00000 */
.L_x_61:
[----:B------:R-:W-:Y:S05]  /*1770*/  BSYNC.RECONVERGENT B0 ;  /* 0x0000000000007941 */ /* 0x000fea0003800200 */
.L_x_60:
[----:B------:R-:W-:Y:S01]  /*1780*/  FADD R0, -R15, R0 ;  /* 0x000000000f007221 */ /* 0x000fe20000000100 */
[----:B------:R-:W-:-:S03]  /*1790*/  IMAD.IADD R13, R22, 0x1, R13 ;  /* 0x00000001160d7824 */ /* 0x000fc600078e020d */
[----:B------:R-:W-:-:S04]  /*17a0*/  FMUL R0, R0, R0 ;  /* 0x0000000000007220 */ /* 0x000fc80000400000 */
[----:B------:R-:W0:Y:S02]  /*17b0*/  F2F.F64.F32 R20, R0 ;  /* 0x0000000000147310 */ /* 0x000e240000201800 */
[----:B0-----:R-:W-:Y:S01]  /*17c0*/  DFMA R24, R20, R4, -R10 ;  /* 0x000000041418722b */ /* 0x001fe2000000080a */
[----:B------:R-:W0:Y:S09]  /*17d0*/  LDC.64 R20, c[0x0][0x380] ;  /* 0x0000e000ff147b82 */ /* 0x000e320000000a00 */
[----:B------:R-:W1:Y:S02]  /*17e0*/  F2F.F32.F64 R24, R24 ;  /* 0x0000001800187310 */ /* 0x000e640000301000 */
[----:B-1----:R-:W-:Y:S01]  /*17f0*/  FMUL R12, R24, 1.4426950216293334961 ;  /* 0x3fb8aa3b180c7820 */ /* 0x002fe20000400000 */
[----:B0-----:R-:W-:-:S04]  /*1800*/  IMAD.WIDE R20, R13, 0x8, R20 ;  /* 0x000000080d147825 */ /* 0x001fc800078e0214 */
        /* <DEDUP_REMOVED lines=11> */
[----:B------:R-:W-:Y:S05]  /*18c0*/  BRA.U !UP1, `(.L_x_62) ;  /* 0x0000000509307547 */ /* 0x000fea000b800000 */
[----:B------:R-:W-:Y:S01]  /*18d0*/  UIADD3 UR7, UPT, UPT, UR5, 0x1, URZ ;  /* 0x0000000105077890 */ /* 0x000fe2000fffe0ff */
[----:B------:R-:W1:Y:S01]  /*18e0*/  MUFU.RCP R0, R9 ;  /* 0x0000000900007308 */ /* 0x000e620000001000 */
[----:B------:R-:W-:Y:S04]  /*18f0*/  BSSY.RECONVERGENT B0, `(.L_x_63) ;  /* 0x000000f000007945 */ /* 0x000fe80003800200 */
[----:B0-----:R-:W-:-:S05]  /*1900*/  I2FP.F32.U32 R13, UR7 ;  /* 0x00000007000d7c45 */ /* 0x001fca0008201000 */
[----:B------:R-:W-:-:S06]  /*1910*/  FADD R13, R13, R18 ;  /* 0x000000120d0d7221 */ /* 0x000fcc0000000000 */
[----:B------:R-:W0:Y:S01]  /*1920*/  F2I.TRUNC.NTZ R13, R13 ;  /* 0x0000000d000d7305 */ /* 0x000e22000020f100 */
[----:B-1----:R-:W-:-:S04]  /*1930*/  FFMA R21, -R9, R0, 1 ;  /* 0x3f80000009157423 */ /* 0x002fc80000000100 */
[----:B------:R-:W-:Y:S01]  /*1940*/  FFMA R0, R0, R21, R0 ;  /* 0x0000001500007223 */ /* 0x000fe20000000000 */
[----:B0-----:R-:W-:-:S04]  /*1950*/  I2FP.F32.S32 R20, R13 ;  /* 0x0000000d00147245 */ /* 0x001fc80000201400 */
        /* <DEDUP_REMOVED lines=8> */
.L_x_64:
[----:B------:R-:W-:Y:S05]  /*19e0*/  BSYNC.RECONVERGENT B0 ;  /* 0x0000000000007941 */ /* 0x000fea0003800200 */
.L_x_63:
[----:B------:R-:W-:Y:S01]  /*19f0*/  FADD R0, -R15, R0 ;  /* 0x000000000f007221 */ /* 0x000fe20000000100 */
[----:B------:R-:W-:-:S03]  /*1a00*/  IADD3 R13, PT, PT, R22, R13, RZ ;  /* 0x0000000d160d7210 */ /* 0x000fc60007ffe0ff */
[----:B------:R-:W-:-:S04]  /*1a10*/  FMUL R0, R0, R0 ;  /* 0x0000000000007220 */ /* 0x000fc80000400000 */
[----:B------:R-:W0:Y:S02]  /*1a20*/  F2F.F64.F32 R20, R0 ;  /* 0x0000000000147310 */ /* 0x000e240000201800 */
[----:B0-----:R-:W-:Y:S01]  /*1a30*/  DFMA R24, R20, R4, -R10 ;  /* 0x000000041418722b */ /* 0x001fe2000000080a */
[----:B------:R-:W0:Y:S09]  /*1a40*/  LDC.64 R20, c[0x0][0x380] ;  /* 0x0000e000ff147b82 */ /* 0x000e320000000a00 */
[----:B------:R-:W1:Y:S02]  /*1a50*/  F2F.F32.F64 R24, R24 ;  /* 0x0000001800187310 */ /* 0x000e640000301000 */
[----:B-1----:R-:W-:Y:S01]  /*1a60*/  FMUL R12, R24, 1.4426950216293334961 ;  /* 0x3fb8aa3b180c7820 */ /* 0x002fe20000400000 */
[----:B------:R-:W-:Y:S01]  /*1a70*/  UIADD3 UR5, UPT, UPT, UR5, 0x2, URZ ;  /* 0x0000000205057890 */ /* 0x000fe2000fffe0ff */
[----:B0-----:R-:W-:-:S03]  /*1a80*/  IMAD.WIDE R20, R13, 0x8, R20 ;  /* 0x000000080d147825 */ /* 0x001fc600078e0214 */
[----:B------:R-:W-:-:S13]  /*1a90*/  FSETP.GEU.AND P0, PT, R12, -126, PT ;  /* 0xc2fc00000c00780b */ /* 0x000fda0003f0e000 */
[----:B------:R-:W-:-:S04]  /*1aa0*/  @!P0 FMUL R12, R12, 0.5 ;  /* 0x3f0000000c0c8820 */ /* 0x000fc80000400000 */
[----:B------:R-:W0:Y:S01]  /*1ab0*/  MUFU.EX2 R23, R12 ;  /* 0x0000000c00177308 */ /* 0x000e220000000800 */
[----:B------:R-:W-:Y:S01]  /*1ac0*/  I2FP.F32.U32 R13, UR5 ;  /* 0x00000005000d7c45 */ /* 0x000fe20008201000 */
[----:B0-----:R-:W-:-:S06]  /*1ad0*/  @!P0 FMUL R23, R23, R23 ;  /* 0x0000001717178220 */ /* 0x001fcc0000400000 */
[----:B------:R-:W0:Y:S01]  /*1ae0*/  F2F.F64.F32 R26, R23 ;  /* 0x00000017001a7310 */ /* 0x000e220000201800 */
[----:B------:R-:W-:-:S07]  /*1af0*/  FADD R13, R13, R18 ;  /* 0x000000120d0d7221 */ /* 0x000fce0000000000 */
[----:B------:R-:W1:Y:S01]  /*1b00*/  F2I.TRUNC.NTZ R13, R13 ;  /* 0x0000000d000d7305 */ /* 0x000e62000020f100 */
[----:B0-----:R-:W-:-:S07]  /*1b10*/  DMUL R26, R26, R2 ;  /* 0x000000021a1a7228 */ /* 0x001fce0000000000 */
[----:B------:R-:W0:Y:S08]  /*1b20*/  MUFU.RCP R0, R9 ;  /* 0x0000000900007308 */ /* 0x000e300000001000 */
[----:B------:R-:W2:Y:S01]  /*1b30*/  F2F.F32.F64 R27, R26 ;  /* 0x0000001a001b7310 */ /* 0x000ea20000301000 */
[----:B-1----:R-:W-:-:S07]  /*1b40*/  I2FP.F32.S32 R24, R13 ;  /* 0x0000000d00187245 */ /* 0x002fce0000201400 */
[----:B------:R-:W1:Y:S01]  /*1b50*/  FCHK P0, R24, R9 ;  /* 0x0000000918007302 */ /* 0x000e620000000000 */
[----:B0-----:R-:W-:-:S04]  /*1b60*/  FFMA R23, -R9, R0, 1 ;  /* 0x3f80000009177423 */ /* 0x001fc80000000100 */
[----:B------:R-:W-:Y:S01]  /*1b70*/  FFMA R0, R0, R23, R0 ;  /* 0x0000001700007223 */ /* 0x000fe20000000000 */
[C---:B--2---:R-:W-:Y:S01]  /*1b80*/  FMUL R25, R27.reuse, R8 ;  /* 0x000000081b197220 */ /* 0x044fe20000400000 */
[----:B------:R-:W-:Y:S02]  /*1b90*/  FMUL R29, R27, R16 ;  /* 0x000000101b1d7220 */ /* 0x000fe40000400000 */
[----:B------:R-:W-:Y:S02]  /*1ba0*/  FFMA R12, R0, R24, RZ ;  /* 0x00000018000c7223 */ /* 0x000fe400000000ff */
[----:B------:R-:W-:Y:S01]  /*1bb0*/  REDG.E.ADD.F32.FTZ.RN.STRONG.GPU desc[UR10][R20.64], R25 ;  /* 0x00000019140079a6 */ /* 0x000fe2000c12f30a */
[----:B------:R-:W-:Y:S03]  /*1bc0*/  BSSY.RECONVERGENT B0, `(.L_x_65) ;  /* 0x0000008000007945 */ /* 0x000fe60003800200 */
[----:B------:R0:W-:Y:S02]  /*1bd0*/  REDG.E.ADD.F32.FTZ.RN.STRONG.GPU desc[UR10][R20.64+0x4], R29 ;  /* 0x0000041d140079a6 */ /* 0x0001e4000c12f30a */
[----:B0-----:R-:W-:-:S04]  /*1be0*/  FFMA R21, -R9, R12, R24 ;  /* 0x0000000c09157223 */ /* 0x001fc80000000118 */
[----:B------:R-:W-:Y:S01]  /*1bf0*/  FFMA R0, R0, R21, R12 ;  /* 0x0000001500007223 */ /* 0x000fe2000000000c */
[----:B-1----:R-:W-:Y:S06]  /*1c00*/  @!P0 BRA `(.L_x_66) ;  /* 0x00000000000c8947 */ /* 0x002fec0003800000 */
[----:B------:R-:W-:Y:S01]  /*1c10*/  IMAD.MOV.U32 R0, RZ, RZ, R24 ;  /* 0x000000ffff007224 */ /* 0x000fe200078e0018 */
[----:B------:R-:W-:-:S07]  /*1c20*/  MOV R20, 0x1c40 ;  /* 0x00001c4000147802 */ /* 0x000fce0000000f00 */
[----:B------:R-:W-:Y:S05]  /*1c30*/  CALL.REL.NOINC `($__internal_4_$__cuda_sm3x_div_rn_noftz_f32_slowpath) ;  /* 0x0000000800307944 */ /* 0x000fea0003c00000 */
.L_x_66:
[----:B------:R-:W-:Y:S05]  /*1c40*/  BSYNC.RECONVERGENT B0 ;  /* 0x0000000000007941 */ /* 0x000fea0003800200 */
.L_x_65:
[----:B------:R-:W-:Y:S01]  /*1c50*/  FADD R0, -R15, R0 ;  /* 0x000000000f007221 */ /* 0x000fe20000000100 */
[----:B------:R-:W0:Y:S01]  /*1c60*/  LDC.64 R24, c[0x0][0x380] ;  /* 0x0000e000ff187b82 */ /* 0x000e220000000a00 */
[----:B------:R-:W-:Y:S02]  /*1c70*/  IADD3 R13, PT, PT, R22, R13, RZ ;  /* 0x0000000d160d7210 */ /* 0x000fe40007ffe0ff */
[----:B------:R-:W-:-:S04]  /*1c80*/  FMUL R0, R0, R0 ;  /* 0x0000000000007220 */ /* 0x000fc80000400000 */
[----:B------:R-:W1:Y:S02]  /*1c90*/  F2F.F64.F32 R20, R0 ;  /* 0x0000000000147310 */ /* 0x000e640000201800 */
[----:B-1----:R-:W-:Y:S01]  /*1ca0*/  DFMA R20, R20, R4, -R10 ;  /* 0x000000041414722b */ /* 0x002fe2000000080a */
[----:B0-----:R-:W-:-:S09]  /*1cb0*/  IMAD.WIDE R12, R13, 0x8, R24 ;  /* 0x000000080d0c7825 */ /* 0x001fd200078e0218 */
        /* <DEDUP_REMOVED lines=12> */
[----:B------:R1:W-:Y:S02]  /*1d80*/  REDG.E.ADD.F32.FTZ.RN.STRONG.GPU desc[UR10][R12.64+0x4], R25 ;  /* 0x000004190c0079a6 */ /* 0x0003e4000c12f30a */
.L_x_62:
[----:B------:R-:W-:Y:S05]  /*1d90*/  BRA.U UP0, `(.L_x_67) ;  /* 0xffffffed003c7547 */ /* 0x000fea000b83ffff */
[----:B------:R-:W-:Y:S05]  /*1da0*/  EXIT ;  /* 0x000000000000794d */ /* 0x000fea0003800000 */
        .weak           $__internal_2_$__cuda_sm20_div_rn_f64_full
        .type           $__internal_2_$__cuda_sm20_div_rn_f64_full,@function
        .size           $__internal_2_$__cuda_sm20_div_rn_f64_full,($__internal_3_$__cuda_sm20_sqrt_rn_f32_slowpath - $__internal_2_$__cuda_sm20_div_rn_f64_full)
$__internal_2_$__cuda_sm20_div_rn_f64_full:
[C---:B------:R-:W-:Y:S01]  /*1db0*/  FSETP.GEU.AND P0, PT, |R13|.reuse, 1.469367938527859385e-39, PT ;  /* 0x001000000d00780b */ /* 0x040fe20003f0e200 */
[----:B------:R-:W-:Y:S01]  /*1dc0*/  IMAD.MOV.U32 R22, RZ, RZ, 0x1 ;  /* 0x00000001ff167424 */ /* 0x000fe200078e00ff */
[C---:B------:R-:W-:Y:S01]  /*1dd0*/  LOP3.LUT R6, R13.reuse, 0x800fffff, RZ, 0xc0, !PT ;  /* 0x800fffff0d067812 */ /* 0x040fe200078ec0ff */
[----:B------:R-:W-:Y:S01]  /*1de0*/  IMAD.MOV.U32 R17, RZ, RZ, 0x1ca00000 ;  /* 0x1ca00000ff117424 */ /* 0x000fe200078e00ff */
[----:B------:R-:W-:Y:S02]  /*1df0*/  LOP3.LUT R24, R13, 0x7ff00000, RZ, 0xc0, !PT ;  /* 0x7ff000000d187812 */ /* 0x000fe400078ec0ff */
[----:B------:R-:W-:Y:S02]  /*1e00*/  LOP3.LUT R7, R6, 0x3ff00000, RZ, 0xfc, !PT ;  /* 0x3ff0000006077812 */ /* 0x000fe400078efcff */
[----:B------:R-:W-:-:S05]  /*1e10*/  MOV R6, R12 ;  /* 0x0000000c00067202 */ /* 0x000fca0000000f00 */
[----:B------:R-:W-:-:S06]  /*1e20*/  @!P0 DMUL R6, R12, 8.98846567431157953865e+307 ;  /* 0x7fe000000c068828 */ /* 0x000fcc0000000000 */
[----:B------:R-:W0:Y:S02]  /*1e30*/  MUFU.RCP64H R23, R7 ;  /* 0x0000000700177308 */ /* 0x000e240000001800 */
[----:B0-----:R-:W-:-:S08]  /*1e40*/  DFMA R18, R22, -R6, 1 ;  /* 0x3ff000001612742b */ /* 0x001fd00000000806 */
[----:B------:R-:W-:-:S08]  /*1e50*/  DFMA R18, R18, R18, R18 ;  /* 0x000000121212722b */ /* 0x000fd00000000012 */
[----:B------:R-:W-:Y:S01]  /*1e60*/  DFMA R22, R22, R18, R22 ;  /* 0x000000121616722b */ /* 0x000fe20000000016 */
[----:B------:R-:W-:Y:S02]  /*1e70*/  MOV R19, R20 ;  /* 0x0000001400137202 */ /* 0x000fe40000000f00 */
[----:B------:R-:W-:Y:S02]  /*1e80*/  MOV R18, R9 ;  /* 0x0000000900127202 */ /* 0x000fe40000000f00 */
[----:B------:R-:W-:-:S03]  /*1e90*/  LOP3.LUT R9, R19, 0x7ff00000, RZ, 0xc0, !PT ;  /* 0x7ff0000013097812 */ /* 0x000fc600078ec0ff */
[C---:B------:R-:W-:Y:S01]  /*1ea0*/  DFMA R26, R22.reuse, -R6, 1 ;  /* 0x3ff00000161a742b */ /* 0x040fe20000000806 */
[----:B------:R-:W-:Y:S02]  /*1eb0*/  MOV R20, R18 ;  /* 0x0000001200147202 */ /* 0x000fe40000000f00 */
[----:B------:R-:W-:Y:S02]  /*1ec0*/  ISETP.GE.U32.AND P1, PT, R9, R24, PT ;  /* 0x000000180900720c */ /* 0x000fe40003f26070 */
[----:B------:R-:W-:Y:S02]  /*1ed0*/  MOV R31, R9 ;  /* 0x00000009001f7202 */ /* 0x000fe40000000f00 */
[----:B------:R-:W-:Y:S01]  /*1ee0*/  SEL R21, R17, 0x63400000, !P1 ;  /* 0x6340000011157807 */ /* 0x000fe20004800000 */
[----:B------:R-:W-:Y:S01]  /*1ef0*/  DFMA R22, R22, R26, R22 ;  /* 0x0000001a1616722b */ /* 0x000fe20000000016 */
[----:B------:R-:W-:Y:S02]  /*1f00*/  FSETP.GEU.AND P1, PT, |R19|, 1.469367938527859385e-39, PT ;  /* 0x001000001300780b */ /* 0x000fe40003f2e200 */
[----:B------:R-:W-:-:S11]  /*1f10*/  LOP3.LUT R21, R21, 0x800fffff, R19, 0xf8, !PT ;  /* 0x800fffff15157812 */ /* 0x000fd600078ef813 */
[----:B------:R-:W-:Y:S05]  /*1f20*/  @P1 BRA `(.L_x_68) ;  /* 0x0000000000201947 */ /* 0x000fea0003800000 */
[----:B------:R-:W-:-:S04]  /*1f30*/  LOP3.LUT R26, R13, 0x7ff00000, RZ, 0xc0, !PT ;  /* 0x7ff000000d1a7812 */ /* 0x000fc800078ec0ff */
[----:B------:R-:W-:Y:S01]  /*1f40*/  ISETP.GE.U32.AND P1, PT, R9, R26, PT ;  /* 0x0000001a0900720c */ /* 0x000fe20003f26070 */
[----:B------:R-:W-:-:S03]  /*1f50*/  IMAD.MOV.U32 R26, RZ, RZ, RZ ;  /* 0x000000ffff1a7224 */ /* 0x000fc600078e00ff */
[----:B------:R-:W-:-:S04]  /*1f60*/  SEL R25, R17, 0x63400000, !P1 ;  /* 0x6340000011197807 */ /* 0x000fc80004800000 */
[----:B------:R-:W-:-:S04]  /*1f70*/  LOP3.LUT R25, R25, 0x80000000, R19, 0xf8, !PT ;  /* 0x8000000019197812 */ /* 0x000fc800078ef813 */
[----:B------:R-:W-:-:S06]  /*1f80*/  LOP3.LUT R27, R25, 0x100000, RZ, 0xfc, !PT ;  /* 0x00100000191b7812 */ /* 0x000fcc00078efcff */
[----:B------:R-:W-:-:S10]  /*1f90*/  DFMA R20, R20, 2, -R26 ;  /* 0x400000001414782b */ /* 0x000fd4000000081a */
[----:B------:R-:W-:-:S07]  /*1fa0*/  LOP3.LUT R31, R21, 0x7ff00000, RZ, 0xc0, !PT ;  /* 0x7ff00000151f7812 */ /* 0x000fce00078ec0ff */
.L_x_68:
[----:B------:R-:W-:-:S08]  /*1fb0*/  DMUL R26, R22, R20 ;  /* 0x00000014161a7228 */ /* 0x000fd00000000000 */
[----:B------:R-:W-:-:S08]  /*1fc0*/  DFMA R28, R26, -R6, R20 ;  /* 0x800000061a1c722b */ /* 0x000fd00000000014 */
[----:B------:R-:W-:Y:S01]  /*1fd0*/  DFMA R22, R22, R28, R26 ;  /* 0x0000001c1616722b */ /* 0x000fe2000000001a */
[----:B------:R-:W-:Y:S02]  /*1fe0*/  MOV R26, R24 ;  /* 0x00000018001a7202 */ /* 0x000fe40000000f00 */
[----:B------:R-:W-:Y:S02]  /*1ff0*/  @!P0 LOP3.LUT R26, R7, 0x7ff00000, RZ, 0xc0, !PT ;  /* 0x7ff00000071a8812 */ /* 0x000fe400078ec0ff */
[----:B------:R-:W-:-:S03]  /*2000*/  IADD3 R24, PT, PT, R31, -0x1, RZ ;  /* 0xffffffff1f187810 */ /* 0x000fc60007ffe0ff */
[----:B------:R-:W-:Y:S01]  /*2010*/  VIADD R25, R26, 0xffffffff ;  /* 0xffffffff1a197836 */ /* 0x000fe20000000000 */
[----:B------:R-:W-:-:S04]  /*2020*/  ISETP.GT.U32.AND P0, PT, R24, 0x7feffffe, PT ;  /* 0x7feffffe1800780c */ /* 0x000fc80003f04070 */
[----:B------:R-:W-:-:S13]  /*2030*/  ISETP.GT.U32.OR P0, PT, R25, 0x7feffffe, P0 ;  /* 0x7feffffe1900780c */ /* 0x000fda0000704470 */
[----:B------:R-:W-:Y:S05]  /*2040*/  @P0 BRA `(.L_x_69) ;  /* 0x00000000006c0947 */ /* 0x000fea0003800000 */
[----:B------:R-:W-:-:S04]  /*2050*/  LOP3.LUT R24, R13, 0x7ff00000, RZ, 0xc0, !PT ;  /* 0x7ff000000d187812 */ /* 0x000fc800078ec0ff */
[CC--:B------:R-:W-:Y:S02]  /*2060*/  VIADDMNMX R18, R9.reuse, -R24.reuse, 0xb9600000, !PT ;  /* 0xb960000009127446 */ /* 0x0c0fe40007800918 */
[----:B------:R-:W-:Y:S02]  /*2070*/  ISETP.GE.U32.AND P0, PT, R9, R24, PT ;  /* 0x000000180900720c */ /* 0x000fe40003f06070 */
[----:B------:R-:W-:Y:S02]  /*2080*/  VIMNMX R18, PT, PT, R18, 0x46a00000, PT ;  /* 0x46a0000012127848 */ /* 0x000fe40003fe0100 */
[----:B------:R-:W-:-:S04]  /*2090*/  SEL R9, R17, 0x63400000, !P0 ;  /* 0x6340000011097807 */ /* 0x000fc80004000000 */
[----:B------:R-:W-:Y:S01]  /*20a0*/  IADD3 R9, PT, PT, -R9, R18, RZ ;  /* 0x0000001209097210 */ /* 0x000fe20007ffe1ff */
[----:B------:R-:W-:-:S03]  /*20b0*/  IMAD.MOV.U32 R18, RZ, RZ, RZ ;  /* 0x000000ffff127224 */ /* 0x000fc600078e00ff */
[----:B------:R-:W-:-:S06]  /*20c0*/  IADD3 R19, PT, PT, R9, 0x7fe00000, RZ ;  /* 0x7fe0000009137810 */ /* 0x000fcc0007ffe0ff */
[----:B------:R-:W-:-:S10]  /*20d0*/  DMUL R24, R22, R18 ;  /* 0x0000001216187228 */ /* 0x000fd40000000000 */
[----:B------:R-:W-:-:S13]  /*20e0*/  FSETP.GTU.AND P0, PT, |R25|, 1.469367938527859385e-39, PT ;  /* 0x001000001900780b */ /* 0x000fda0003f0c200 */
[----:B------:R-:W-:Y:S05]  /*20f0*/  @P0 BRA `(.L_x_70) ;  /* 0x0000000000940947 */ /* 0x000fea0003800000 */
[----:B------:R-:W-:Y:S01]  /*2100*/  DFMA R6, R22, -R6, R20 ;  /* 0x800000061606722b */ /* 0x000fe20000000014 */
[----:B------:R-:W-:-:S09]  /*2110*/  MOV R18, RZ ;  /* 0x000000ff00127202 */ /* 0x000fd20000000f00 */
[C---:B------:R-:W-:Y:S02]  /*2120*/  FSETP.NEU.AND P0, PT, R7.reuse, RZ, PT ;  /* 0x000000ff0700720b */ /* 0x040fe40003f0d000 */
[----:B------:R-:W-:-:S04]  /*2130*/  LOP3.LUT R13, R7, 0x80000000, R13, 0x48, !PT ;  /* 0x80000000070d7812 */ /* 0x000fc800078e480d */
[----:B------:R-:W-:-:S07]  /*2140*/  LOP3.LUT R19, R13, R19, RZ, 0xfc, !PT ;  /* 0x000000130d137212 */ /* 0x000fce00078efcff */
[----:B------:R-:W-:Y:S05]  /*2150*/  @!P0 BRA `(.L_x_70) ;  /* 0x00000000007c8947 */ /* 0x000fea0003800000 */
[----:B------:R-:W-:Y:S01]  /*2160*/  IADD3 R7, PT, PT, -R9, RZ, RZ ;  /* 0x000000ff09077210 */ /* 0x000fe20007ffe1ff */
[----:B------:R-:W-:Y:S01]  /*2170*/  IMAD.MOV.U32 R6, RZ, RZ, RZ ;  /* 0x000000ffff067224 */ /* 0x000fe200078e00ff */
[----:B------:R-:W-:-:S05]  /*2180*/  DMUL.RP R18, R22, R18 ;  /* 0x0000001216127228 */ /* 0x000fca0000008000 */
[----:B------:R-:W-:-:S05]  /*2190*/  DFMA R6, R24, -R6, R22 ;  /* 0x800000061806722b */ /* 0x000fca0000000016 */
[----:B------:R-:W-:Y:S02]  /*21a0*/  LOP3.LUT R13, R19, R13, RZ, 0x3c, !PT ;  /* 0x0000000d130d7212 */ /* 0x000fe400078e3cff */
[----:B------:R-:W-:-:S04]  /*21b0*/  IADD3 R6, PT, PT, -R9, -0x43300000, RZ ;  /* 0xbcd0000009067810 */ /* 0x000fc80007ffe1ff */
[----:B------:R-:W-:-:S04]  /*21c0*/  FSETP.NEU.AND P0, PT, |R7|, R6, PT ;  /* 0x000000060700720b */ /* 0x000fc80003f0d200 */
[----:B------:R-:W-:Y:S02]  /*21d0*/  FSEL R24, R18, R24, !P0 ;  /* 0x0000001812187208 */ /* 0x000fe40004000000 */
[----:B------:R-:W-:Y:S01]  /*21e0*/  FSEL R25, R13, R25, !P0 ;  /* 0x000000190d197208 */ /* 0x000fe20004000000 */
[----:B------:R-:W-:Y:S06]  /*21f0*/  BRA `(.L_x_70) ;  /* 0x0000000000547947 */ /* 0x000fec0003800000 */
.L_x_69:
[----:B------:R-:W-:-:S14]  /*2200*/  DSETP.NAN.AND P0, PT, R18, R18, PT ;  /* 0x000000121200722a */ /* 0x000fdc0003f08000 */
[----:B------:R-:W-:Y:S05]  /*2210*/  @P0 BRA `(.L_x_71) ;  /* 0x0000000000440947 */ /* 0x000fea0003800000 */
[----:B------:R-:W-:-:S14]  /*2220*/  DSETP.NAN.AND P0, PT, R12, R12, PT ;  /* 0x0000000c0c00722a */ /* 0x000fdc0003f08000 */
[----:B------:R-:W-:Y:S05]  /*2230*/  @P0 BRA `(.L_x_72) ;  /* 0x0000000000300947 */ /* 0x000fea0003800000 */
[----:B------:R-:W-:Y:S02]  /*2240*/  ISETP.NE.AND P0, PT, R31, R26, PT ;  /* 0x0000001a1f00720c */ /* 0x000fe40003f05270 */
[----:B------:R-:W-:Y:S02]  /*2250*/  MOV R24, 0x0 ;  /* 0x0000000000187802 */ /* 0x000fe40000000f00 */
[----:B------:R-:W-:-:S09]  /*2260*/  MOV R25, 0xfff80000 ;  /* 0xfff8000000197802 */ /* 0x000fd20000000f00 */
[----:B------:R-:W-:Y:S05]  /*2270*/  @!P0 BRA `(.L_x_70) ;  /* 0x0000000000348947 */ /* 0x000fea0003800000 */
[----:B------:R-:W-:Y:S02]  /*2280*/  ISETP.NE.AND P0, PT, R31, 0x7ff00000, PT ;  /* 0x7ff000001f00780c */ /* 0x000fe40003f05270 */
[----:B------:R-:W-:Y:S02]  /*2290*/  LOP3.LUT R25, R19, 0x80000000, R13, 0x48, !PT ;  /* 0x8000000013197812 */ /* 0x000fe400078e480d */
[----:B------:R-:W-:-:S13]  /*22a0*/  ISETP.EQ.OR P0, PT, R26, RZ, !P0 ;  /* 0x000000ff1a00720c */ /* 0x000fda0004702670 */
[----:B------:R-:W-:Y:S01]  /*22b0*/  @P0 LOP3.LUT R6, R25, 0x7ff00000, RZ, 0xfc, !PT ;  /* 0x7ff0000019060812 */ /* 0x000fe200078efcff */
[----:B------:R-:W-:Y:S01]  /*22c0*/  @!P0 IMAD.MOV.U32 R24, RZ, RZ, RZ ;  /* 0x000000ffff188224 */ /* 0x000fe200078e00ff */
[----:B------:R-:W-:Y:S02]  /*22d0*/  @P0 MOV R24, RZ ;  /* 0x000000ff00180202 */ /* 0x000fe40000000f00 */
[----:B------:R-:W-:Y:S01]  /*22e0*/  @P0 MOV R25, R6 ;  /* 0x0000000600190202 */ /* 0x000fe20000000f00 */
[----:B------:R-:W-:Y:S06]  /*22f0*/  BRA `(.L_x_70) ;  /* 0x0000000000147947 */ /* 0x000fec0003800000 */
.L_x_72:
[----:B------:R-:W-:Y:S01]  /*2300*/  LOP3.LUT R25, R13, 0x80000, RZ, 0xfc, !PT ;  /* 0x000800000d197812 */ /* 0x000fe200078efcff */
[----:B------:R-:W-:Y:S01]  /*2310*/  IMAD.MOV.U32 R24, RZ, RZ, R12 ;  /* 0x000000ffff187224 */ /* 0x000fe200078e000c */
[----:B------:R-:W-:Y:S06]  /*2320*/  BRA `(.L_x_70) ;  /* 0x0000000000087947 */ /* 0x000fec0003800000 */
.L_x_71:
[----:B------:R-:W-:Y:S02]  /*2330*/  LOP3.LUT R25, R19, 0x80000, RZ, 0xfc, !PT ;  /* 0x0008000013197812 */ /* 0x000fe400078efcff */
[----:B------:R-:W-:-:S07]  /*2340*/  MOV R24, R18 ;  /* 0x0000001200187202 */ /* 0x000fce0000000f00 */
.L_x_70:
[----:B------:R-:W-:Y:S01]  /*2350*/  MOV R6, R0 ;  /* 0x0000000000067202 */ /* 0x000fe20000000f00 */
[----:B------:R-:W-:-:S04]  /*2360*/  IMAD.MOV.U32 R7, RZ, RZ, 0x0 ;  /* 0x00000000ff077424 */ /* 0x000fc800078e00ff */
[----:B------:R-:W-:Y:S05]  /*2370*/  RET.REL.NODEC R6 `(_Z7scatterP6float2S0_PfS1_ifiii) ;  /* 0xffffffdc06207950 */ /* 0x000fea0003c3ffff */
        .weak           $__internal_3_$__cuda_sm20_sqrt_rn_f32_slowpath
        .type           $__internal_3_$__cuda_sm20_sqrt_rn_f32_slowpath,@function
        .size           $__internal_3_$__cuda_sm20_sqrt_rn_f32_slowpath,($__internal_4_$__cuda_sm3x_div_rn_noftz_f32_slowpath - $__internal_3_$__cuda_sm20_sqrt_rn_f32_slowpath)
$__internal_3_$__cuda_sm20_sqrt_rn_f32_slowpath:
[----:B------:R-:W-:-:S13]  /*2380*/  LOP3.LUT P0, RZ, R0, 0x7fffffff, RZ, 0xc0, !PT ;  /* 0x7fffffff00ff7812 */ /* 0x000fda000780c0ff */
[----:B------:R-:W-:Y:S01]  /*2390*/  @!P0 MOV R2, R0 ;  /* 0x0000000000028202 */ /* 0x000fe20000000f00 */
[----:B------:R-:W-:Y:S06]  /*23a0*/  @!P0 BRA `(.L_x_73) ;  /* 0x0000000000448947 */ /* 0x000fec0003800000 */
[----:B------:R-:W-:-:S13]  /*23b0*/  FSETP.GEU.FTZ.AND P0, PT, R0, RZ, PT ;  /* 0x000000ff0000720b */ /* 0x000fda0003f1e000 */
[----:B------:R-:W-:Y:S01]  /*23c0*/  @!P0 MOV R2, 0x7fffffff ;  /* 0x7fffffff00028802 */ /* 0x000fe20000000f00 */
[----:B------:R-:W-:Y:S06]  /*23d0*/  @!P0 BRA `(.L_x_73) ;  /* 0x0000000000388947 */ /* 0x000fec0003800000 */
[----:B------:R-:W-:-:S13]  /*23e0*/  FSETP.GTU.FTZ.AND P0, PT, |R0|, +INF , PT ;  /* 0x7f8000000000780b */ /* 0x000fda0003f1c200 */
[----:B------:R-:W-:Y:S01]  /*23f0*/  @P0 FADD.FTZ R2, R0, 1 ;  /* 0x3f80000000020421 */ /* 0x000fe20000010000 */
[----:B------:R-:W-:Y:S06]  /*2400*/  @P0 BRA `(.L_x_73) ;  /* 0x00000000002c0947 */ /* 0x000fec0003800000 */
[----:B------:R-:W-:-:S13]  /*2410*/  FSETP.NEU.FTZ.AND P0, PT, |R0|, +INF , PT ;  /* 0x7f8000000000780b */ /* 0x000fda0003f1d200 */
[----:B------:R-:W-:Y:S01]  /*2420*/  @!P0 IMAD.MOV.U32 R2, RZ, RZ, R0 ;  /* 0x000000ffff028224 */ /* 0x000fe200078e0000 */
[----:B------:R-:W-:Y:S06]  /*2430*/  @!P0 BRA `(.L_x_73) ;  /* 0x0000000000208947 */ /* 0x000fec0003800000 */
[----:B------:R-:W-:-:S04]  /*2440*/  FFMA R0, R0, 1.84467440737095516160e+19, RZ ;  /* 0x5f80000000007823 */ /* 0x000fc800000000ff */
[----:B------:R-:W0:Y:S02]  /*2450*/  MUFU.RSQ R3, R0 ;  /* 0x0000000000037308 */ /* 0x000e240000001400 */
[----:B0-----:R-:W-:Y:S01]  /*2460*/  FMUL.FTZ R5, R0, R3 ;  /* 0x0000000300057220 */ /* 0x001fe20000410000 */
[----:B------:R-:W-:-:S03]  /*2470*/  FMUL.FTZ R3, R3, 0.5 ;  /* 0x3f00000003037820 */ /* 0x000fc60000410000 */
[----:B------:R-:W-:-:S04]  /*2480*/  FADD.FTZ R2, -R5, -RZ ;  /* 0x800000ff05027221 */ /* 0x000fc80000010100 */
[----:B------:R-:W-:-:S04]  /*2490*/  FFMA R2, R5, R2, R0 ;  /* 0x0000000205027223 */ /* 0x000fc80000000000 */
[----:B------:R-:W-:-:S04]  /*24a0*/  FFMA R2, R2, R3, R5 ;  /* 0x0000000302027223 */ /* 0x000fc80000000005 */
[----:B------:R-:W-:-:S07]  /*24b0*/  FMUL.FTZ R2, R2, 2.3283064365386962891e-10 ;  /* 0x2f80000002027820 */ /* 0x000fce0000410000 */
.L_x_73:
[----:B------:R-:W-:Y:S01]  /*24c0*/  MOV R10, R2 ;  /* 0x00000002000a7202 */ /* 0x000fe20000000f00 */
[----:B------:R-:W-:Y:S01]  /*24d0*/  IMAD.MOV.U32 R3, RZ, RZ, 0x0 ;  /* 0x00000000ff037424 */ /* 0x000fe200078e00ff */
[----:B------:R-:W-:-:S04]  /*24e0*/  MOV R2, R4 ;  /* 0x0000000400027202 */ /* 0x000fc80000000f00 */
[----:B------:R-:W-:Y:S05]  /*24f0*/  RET.REL.NODEC R2 `(_Z7scatterP6float2S0_PfS1_ifiii) ;  /* 0xffffffd802c07950 */ /* 0x000fea0003c3ffff */
        .weak           $__internal_4_$__cuda_sm3x_div_rn_noftz_f32_slowpath
        .type           $__internal_4_$__cuda_sm3x_div_rn_noftz_f32_slowpath,@function
        .size           $__internal_4_$__cuda_sm3x_div_rn_noftz_f32_slowpath,(.L_x_200 - $__internal_4_$__cuda_sm3x_div_rn_noftz_f32_slowpath)
$__internal_4_$__cuda_sm3x_div_rn_noftz_f32_slowpath:
[--C-:B------:R-:W-:Y:S01]  /*2500*/  SHF.R.U32.HI R23, RZ, 0x17, R9.reuse ;  /* 0x00000017ff177819 */ /* 0x100fe20000011609 */
[----:B------:R-:W-:Y:S01]  /*2510*/  BSSY.RECONVERGENT B1, `(.L_x_74) ;  /* 0x0000063000017945 */ /* 0x000fe20003800200 */
[----:B------:R-:W-:Y:S01]  /*2520*/  SHF.R.U32.HI R24, RZ, 0x17, R0 ;  /* 0x00000017ff187819 */ /* 0x000fe20000011600 */
[----:B------:R-:W-:Y:S01]  /*2530*/  IMAD.MOV.U32 R27, RZ, RZ, R9 ;  /* 0x000000ffff1b7224 */ /* 0x000fe200078e0009 */
[----:B------:R-:W-:Y:S02]  /*2540*/  LOP3.LUT R23, R23, 0xff, RZ, 0xc0, !PT ;  /* 0x000000ff17177812 */ /* 0x000fe400078ec0ff */
[----:B------:R-:W-:Y:S02]  /*2550*/  LOP3.LUT R24, R24, 0xff, RZ, 0xc0, !PT ;  /* 0x000000ff18187812 */ /* 0x000fe400078ec0ff */
[----:B------:R-:W-:Y:S02]  /*2560*/  IADD3 R26, PT, PT, R23, -0x1, RZ ;  /* 0xffffffff171a7810 */ /* 0x000fe40007ffe0ff */
[----:B------:R-:W-:-:S02]  /*2570*/  IADD3 R28, PT, PT, R24, -0x1, RZ ;  /* 0xffffffff181c7810 */ /* 0x000fc40007ffe0ff */
[----:B------:R-:W-:-:S04]  /*2580*/  ISETP.GT.U32.AND P0, PT, R26, 0xfd, PT ;  /* 0x000000fd1a00780c */ /* 0x000fc80003f04070 */
[----:B------:R-:W-:-:S13]  /*2590*/  ISETP.GT.U32.OR P0, PT, R28, 0xfd, P0 ;  /* 0x000000fd1c00780c */ /* 0x000fda0000704470 */
[----:B------:R-:W-:Y:S01]  /*25a0*/  @!P0 MOV R21, RZ ;  /* 0x000000ff00158202 */ /* 0x000fe20000000f00 */
        /* <DEDUP_REMOVED lines=19> */
[----:B------:R-:W-:Y:S01]  /*26e0*/  @P0 MOV R21, RZ ;  /* 0x000000ff00150202 */ /* 0x000fe20000000f00 */
[----:B------:R-:W-:Y:S02]  /*26f0*/  @!P0 IMAD.MOV.U32 R21, RZ, RZ, -0x40 ;  /* 0xffffffc0ff158424 */ /* 0x000fe400078e00ff */
[----:B------:R-:W-:Y:S01]  /*2700*/  @!P0 FFMA R0, R0, 1.84467440737095516160e+19, RZ ;  /* 0x5f80000000008823 */ /* 0x000fe200000000ff */
[----:B------:R-:W-:Y:S02]  /*2710*/  @!P1 FFMA R27, R9, 1.84467440737095516160e+19, RZ ;  /* 0x5f800000091b9823 */ /* 0x000fe400000000ff */
[----:B------:R-:W-:-:S07]  /*2720*/  @!P1 IADD3 R21, PT, PT, R21, 0x40, RZ ;  /* 0x0000004015159810 */ /* 0x000fce0007ffe0ff */
.L_x_75:
[----:B------:R-:W-:Y:S01]  /*2730*/  LEA R26, R23, 0xc0800000, 0x17 ;  /* 0xc0800000171a7811 */ /* 0x000fe200078eb8ff */
[----:B------:R-:W-:Y:S01]  /*2740*/  VIADD R24, R24, 0xffffff81 ;  /* 0xffffff8118187836 */ /* 0x000fe20000000000 */
[----:B------:R-:W-:Y:S02]  /*2750*/  BSSY.RECONVERGENT B2, `(.L_x_80) ;  /* 0x0000035000027945 */ /* 0x000fe40003800200 */
[----:B------:R-:W-:Y:S01]  /*2760*/  IADD3 R28, PT, PT, -R26, R27, RZ ;  /* 0x0000001b1a1c7210 */ /* 0x000fe20007ffe1ff */
[C---:B------:R-:W-:Y:S01]  /*2770*/  IMAD R0, R24.reuse, -0x800000, R0 ;  /* 0xff80000018007824 */ /* 0x040fe200078e0200 */
[----:B------:R-:W-:Y:S02]  /*2780*/  IADD3 R24, PT, PT, R24, 0x7f, -R23 ;  /* 0x0000007f18187810 */ /* 0x000fe40007ffe817 */
[----:B------:R-:W0:Y:S01]  /*2790*/  MUFU.RCP R26, R28 ;  /* 0x0000001c001a7308 */ /* 0x000e220000001000 */
[----:B------:R-:W-:Y:S01]  /*27a0*/  FADD.FTZ R27, -R28, -RZ ;  /* 0x800000ff1c1b7221 */ /* 0x000fe20000010100 */
[----:B------:R-:W-:-:S03]  /*27b0*/  IADD3 R21, PT, PT, R24, R21, RZ ;  /* 0x0000001518157210 */ /* 0x000fc60007ffe0ff */
[----:B0-----:R-:W-:-:S04]  /*27c0*/  FFMA R23, R26, R27, 1 ;  /* 0x3f8000001a177423 */ /* 0x001fc8000000001b */
[----:B------:R-:W-:-:S04]  /*27d0*/  FFMA R23, R26, R23, R26 ;  /* 0x000000171a177223 */ /* 0x000fc8000000001a */
[----:B------:R-:W-:-:S04]  /*27e0*/  FFMA R24, R0, R23, RZ ;  /* 0x0000001700187223 */ /* 0x000fc800000000ff */
[----:B------:R-:W-:-:S04]  /*27f0*/  FFMA R26, R27, R24, R0 ;  /* 0x000000181b1a7223 */ /* 0x000fc80000000000 */
[----:B------:R-:W-:-:S04]  /*2800*/  FFMA R24, R23, R26, R24 ;  /* 0x0000001a17187223 */ /* 0x000fc80000000018 */
[----:B------:R-:W-:-:S04]  /*2810*/  FFMA R27, R27, R24, R0 ;  /* 0x000000181b1b7223 */ /* 0x000fc80000000000 */
[----:B------:R-:W-:-:S05]  /*2820*/  FFMA R0, R23, R27, R24 ;  /* 0x0000001b17007223 */ /* 0x000fca0000000018 */
[----:B------:R-:W-:-:S04]  /*2830*/  SHF.R.U32.HI R26, RZ, 0x17, R0 ;  /* 0x00000017ff1a7819 */ /* 0x000fc80000011600 */
[----:B------:R-:W-:-:S04]  /*2840*/  LOP3.LUT R26, R26, 0xff, RZ, 0xc0, !PT ;  /* 0x000000ff1a1a7812 */ /* 0x000fc800078ec0ff */
[----:B------:R-:W-:-:S05]  /*2850*/  IADD3 R26, PT, PT, R26, R21, RZ ;  /* 0x000000151a1a7210 */ /* 0x000fca0007ffe0ff */
        /* <DEDUP_REMOVED lines=10> */
[CCC-:B------:R-:W-:Y:S01]  /*2900*/  FFMA.RP R28, R23.reuse, R27.reuse, R24.reuse ;  /* 0x0000001b171c7223 */ /* 0x1c0fe20000008018 */
[CCC-:B------:R-:W-:Y:S01]  /*2910*/  FFMA.RM R21, R23.reuse, R27.reuse, R24.reuse ;  /* 0x0000001b17157223 */ /* 0x1c0fe20000004018 */
[----:B------:R-:W-:Y:S01]  /*2920*/  FFMA.RZ R23, R23, R27, R24 ;  /* 0x0000001b17177223 */ /* 0x000fe2000000c018 */
[C---:B------:R-:W-:Y:S02]  /*2930*/  IADD3 R24, PT, PT, R26.reuse, 0x20, RZ ;  /* 0x000000201a187810 */ /* 0x040fe40007ffe0ff */
[C---:B------:R-:W-:Y:S02]  /*2940*/  ISETP.NE.AND P2, PT, R26.reuse, RZ, PT ;  /* 0x000000ff1a00720c */ /* 0x040fe40003f45270 */
[----:B------:R-:W-:Y:S02]  /*2950*/  LOP3.LUT R23, R23, 0x7fffff, RZ, 0xc0, !PT ;  /* 0x007fffff17177812 */ /* 0x000fe400078ec0ff */
[----:B------:R-:W-:Y:S02]  /*2960*/  ISETP.NE.AND P1, PT, R26, RZ, PT ;  /* 0x000000ff1a00720c */ /* 0x000fe40003f25270 */
[----:B------:R-:W-:-:S02]  /*2970*/  LOP3.LUT R23, R23, 0x800000, RZ, 0xfc, !PT ;  /* 0x0080000017177812 */ /* 0x000fc400078efcff */
[----:B------:R-:W-:Y:S02]  /*2980*/  IADD3 R26, PT, PT, -R26, RZ, RZ ;  /* 0x000000ff1a1a7210 */ /* 0x000fe40007ffe1ff */
[----:B------:R-:W-:Y:S02]  /*2990*/  SHF.L.U32 R24, R23, R24, RZ ;  /* 0x0000001817187219 */ /* 0x000fe400000006ff */
[----:B------:R-:W-:Y:S02]  /*29a0*/  FSETP.NEU.FTZ.AND P0, PT, R28, R21, PT ;  /* 0x000000151c00720b */ /* 0x000fe40003f1d000 */
[----:B------:R-:W-:Y:S02]  /*29b0*/  SEL R26, R26, RZ, P2 ;  /* 0x000000ff1a1a7207 */ /* 0x000fe40001000000 */
[----:B------:R-:W-:Y:S02]  /*29c0*/  ISETP.NE.AND P1, PT, R24, RZ, P1 ;  /* 0x000000ff1800720c */ /* 0x000fe40000f25270 */
[----:B------:R-:W-:-:S02]  /*29d0*/  SHF.R.U32.HI R26, RZ, R26, R23 ;  /* 0x0000001aff1a7219 */ /* 0x000fc40000011617 */
[----:B------:R-:W-:Y:S02]  /*29e0*/  PLOP3.LUT P0, PT, P0, P1, PT, 0xf8, 0x8f ;  /* 0x00000000008f781c */ /* 0x000fe40000703f70 */
[----:B------:R-:W-:Y:S02]  /*29f0*/  SHF.R.U32.HI R24, RZ, 0x1, R26 ;  /* 0x00000001ff187819 */ /* 0x000fe4000001161a */
[----:B------:R-:W-:-:S04]  /*2a00*/  SEL R21, RZ, 0x1, !P0 ;  /* 0x00000001ff157807 */ /* 0x000fc80004000000 */
[----:B------:R-:W-:-:S04]  /*2a10*/  LOP3.LUT R21, R21, 0x1, R24, 0xf8, !PT ;  /* 0x0000000115157812 */ /* 0x000fc800078ef818 */
[----:B------:R-:W-:-:S05]  /*2a20*/  LOP3.LUT R21, R21, R26, RZ, 0xc0, !PT ;  /* 0x0000001a15157212 */ /* 0x000fca00078ec0ff */
[----:B------:R-:W-:-:S05]  /*2a30*/  IMAD.IADD R21, R24, 0x1, R21 ;  /* 0x0000000118157824 */ /* 0x000fca00078e0215 */
[----:B------:R-:W-:Y:S01]  /*2a40*/  LOP3.LUT R0, R21, R0, RZ, 0xfc, !PT ;  /* 0x0000000015007212 */ /* 0x000fe200078efcff */
[----:B------:R-:W-:Y:S06]  /*2a50*/  BRA `(.L_x_83) ;  /* 0x0000000000107947 */ /* 0x000fec0003800000 */
.L_x_82:
[----:B------:R-:W-:-:S04]  /*2a60*/  LOP3.LUT R0, R0, 0x80000000, RZ, 0xc0, !PT ;  /* 0x8000000000007812 */ /* 0x000fc800078ec0ff */
[----:B------:R-:W-:Y:S01]  /*2a70*/  LOP3.LUT R0, R0, 0x7f800000, RZ, 0xfc, !PT ;  /* 0x7f80000000007812 */ /* 0x000fe200078efcff */
[----:B------:R-:W-:Y:S06]  /*2a80*/  BRA `(.L_x_83) ;  /* 0x0000000000047947 */ /* 0x000fec0003800000 */
.L_x_81:
[----:B------:R-:W-:-:S07]  /*2a90*/  LEA R0, R21, R0, 0x17 ;  /* 0x0000000015007211 */ /* 0x000fce00078eb8ff */
.L_x_83:
[----:B------:R-:W-:Y:S05]  /*2aa0*/  BSYNC.RECONVERGENT B2 ;  /* 0x0000000000027941 */ /* 0x000fea0003800200 */
.L_x_80:
[----:B------:R-:W-:Y:S05]  /*2ab0*/  BRA `(.L_x_84) ;  /* 0x0000000000207947 */ /* 0x000fea0003800000 */
.L_x_79:
[----:B------:R-:W-:-:S04]  /*2ac0*/  LOP3.LUT R0, R27, 0x80000000, R0, 0x48, !PT ;  /* 0x800000001b007812 */ /* 0x000fc800078e4800 */
[----:B------:R-:W-:Y:S01]  /*2ad0*/  LOP3.LUT R0, R0, 0x7f800000, RZ, 0xfc, !PT ;  /* 0x7f80000000007812 */ /* 0x000fe200078efcff */
[----:B------:R-:W-:Y:S06]  /*2ae0*/  BRA `(.L_x_84) ;  /* 0x0000000000147947 */ /* 0x000fec0003800000 */
.L_x_78:
[----:B------:R-:W-:Y:S01]  /*2af0*/  LOP3.LUT R0, R27, 0x80000000, R0, 0x48, !PT ;  /* 0x800000001b007812 */ /* 0x000fe200078e4800 */
[----:B------:R-:W-:Y:S06]  /*2b00*/  BRA `(.L_x_84) ;  /* 0x00000000000c7947 */ /* 0x000fec0003800000 */
.L_x_77:
[----:B------:R-:W0:Y:S01]  /*2b10*/  MUFU.RSQ R0, -QNAN ;  /* 0xffc0000000007908 */ /* 0x000e220000001400 */
[----:B------:R-:W-:Y:S05]  /*2b20*/  BRA `(.L_x_84) ;  /* 0x0000000000047947 */ /* 0x000fea0003800000 */
.L_x_76:
[----:B------:R-:W-:-:S07]  /*2b30*/  FADD.FTZ R0, R0, R9 ;  /* 0x0000000900007221 */ /* 0x000fce0000010000 */
.L_x_84:
[----:B------:R-:W-:Y:S05]  /*2b40*/  BSYNC.RECONVERGENT B1 ;  /* 0x0000000000017941 */ /* 0x000fea0003800200 */
.L_x_74:
[----:B------:R-:W-:-:S04]  /*2b50*/  HFMA2 R21, -RZ, RZ, 0, 0 ;  /* 0x00000000ff157431 */ /* 0x000fc800000001ff */
[----:B0-----:R-:W-:Y:S05]  /*2b60*/  RET.REL.NODEC R20 `(_Z7scatterP6float2S0_PfS1_ifiii) ;  /* 0xffffffd414247950 */ /* 0x001fea0003c3ffff */
.L_x_85:
        /* <DEDUP_REMOVED lines=9> */
.L_x_200:


//--------------------- .text._Z6gatherP6float2S0_PfS1_ifiii --------------------------
	.section	.text._Z6gatherP6float2S0_PfS1_ifiii,"ax",@progbits
	.align	128
        .global         _Z6gatherP6float2S0_PfS1_ifiii
        .type           _Z6gatherP6float2S0_PfS1_ifiii,@function
        .size           _Z6gatherP6float2S0_PfS1_ifiii,(.L_x_203 - _Z6gatherP6float2S0_PfS1_ifiii)
        .other          _Z6gatherP6float2S0_PfS1_ifiii,@"STO_CUDA_ENTRY STV_DEFAULT"
_Z6gatherP6float2S0_PfS1_ifiii:
.text._Z6gatherP6float2S0_PfS1_ifiii:
        /* <DEDUP_REMOVED lines=19> */
[----:B------:R-:W0:Y:S01]  /*0130*/  LDCU UR4, c[0x0][0x3a0] ;  /* 0x00007400ff0477ac */ /* 0x000e220008000800 */
[----:B------:R-:W1:Y:S01]  /*0140*/  LDC.64 R2, c[0x0][0x390] ;  /* 0x0000e400ff027b82 */ /* 0x000e620000000a00 */
[----:B------:R-:W-:Y:S02]  /*0150*/  IMAD R8, R8, UR10, RZ ;  /* 0x0000000a08087c24 */ /* 0x000fe4000f8e02ff */
[----:B------:R-:W-:Y:S01]  /*0160*/  IMAD.MOV.U32 R4, RZ, RZ, RZ ;  /* 0x000000ffff047224 */ /* 0x000fe200078e00ff */
[----:B------:R-:W2:Y:S02]  /*0170*/  LDCU.64 UR16, c[0x0][0x358] ;  /* 0x00006b00ff1077ac */ /* 0x000ea40008000a00 */
[----:B------:R-:W-:Y:S02]  /*0180*/  IADD3 R7, PT, PT, R5, R8, RZ ;  /* 0x0000000805077210 */ /* 0x000fe40007ffe0ff */
[----:B------:R-:W3:Y:S01]  /*0190*/  LDC.64 R10, c[0x0][0x398] ;  /* 0x0000e600ff0a7b82 */ /* 0x000ee20000000a00 */
[----:B0-----:R-:W-:-:S02]  /*01a0*/  UISETP.GE.AND UP0, UPT, UR4, URZ, UPT ;  /* 0x000000ff0400728c */ /* 0x001fc4000bf06270 */
[----:B-1----:R-:W-:-:S04]  /*01b0*/  IMAD.WIDE R2, R7, 0x4, R2 ;  /* 0x0000000407027825 */ /* 0x002fc800078e0202 */
[----:B---3--:R-:W-:-:S04]  /*01c0*/  IMAD.WIDE R10, R7, 0x4, R10 ;  /* 0x00000004070a7825 */ /* 0x008fc800078e020a */
[----:B------:R-:W-:Y:S01]  /*01d0*/  HFMA2 R7, -RZ, RZ, 0, 0 ;  /* 0x00000000ff077431 */ /* 0x000fe200000001ff */
[----:B--2---:R-:W-:Y:S06]  /*01e0*/  BRA.U !UP0, `(.L_x_86) ;  /* 0x00000019087c7547 */ /* 0x004fec000b800000 */
[----:B------:R0:W5:Y:S01]  /*01f0*/  LDG.E R21, desc[UR16][R2.64] ;  /* 0x0000001002157981 */ /* 0x000162000c1e1900 */
[----:B------:R-:W1:Y:S03]  /*0200*/  LDC R0, c[0x0][0x3a4] ;  /* 0x0000e900ff007b82 */ /* 0x000e660000000800 */
[----:B------:R0:W5:Y:S01]  /*0210*/  LDG.E R20, desc[UR16][R10.64] ;  /* 0x000000100a147981 */ /* 0x000162000c1e1900 */
[----:B-1----:R-:W-:-:S04]  /*0220*/  FMUL R0, R0, R0 ;  /* 0x0000000000007220 */ /* 0x002fc80000400000 */
[----:B------:R-:W-:Y:S01]  /*0230*/  VIADD R4, R0, 0xf3000000 ;  /* 0xf300000000047836 */ /* 0x000fe20000000000 */
[----:B------:R0:W1:Y:S04]  /*0240*/  MUFU.RSQ R7, R0 ;  /* 0x0000000000077308 */ /* 0x0000680000001400 */
[----:B------:R-:W-:-:S13]  /*0250*/  ISETP.GT.U32.AND P0, PT, R4, 0x727fffff, PT ;  /* 0x727fffff0400780c */ /* 0x000fda0003f04070 */
[----:B01----:R-:W-:Y:S05]  /*0260*/  @!P0 BRA `(.L_x_87) ;  /* 0x0000000000108947 */ /* 0x003fea0003800000 */
[----:B------:R-:W-:-:S07]  /*0270*/  MOV R4, 0x290 ;  /* 0x0000029000047802 */ /* 0x000fce0000000f00 */
[----:B-----5:R-:W-:Y:S05]  /*0280*/  CALL.REL.NOINC `($__internal_6_$__cuda_sm20_sqrt_rn_f32_slowpath) ;  /* 0x0000002000707944 */ /* 0x020fea0003c00000 */
[----:B------:R-:W-:Y:S01]  /*0290*/  MOV R2, R0 ;  /* 0x0000000000027202 */ /* 0x000fe20000000f00 */
[----:B------:R-:W-:Y:S06]  /*02a0*/  BRA `(.L_x_88) ;  /* 0x0000000000107947 */ /* 0x000fec0003800000 */
.L_x_87:
[----:B------:R-:W-:Y:S01]  /*02b0*/  FMUL.FTZ R3, R0, R7 ;  /* 0x0000000700037220 */ /* 0x000fe20000410000 */
[----:B------:R-:W-:-:S03]  /*02c0*/  FMUL.FTZ R2, R7, 0.5 ;  /* 0x3f00000007027820 */ /* 0x000fc60000410000 */
[----:B------:R-:W-:-:S04]  /*02d0*/  FFMA R0, -R3, R3, R0 ;  /* 0x0000000303007223 */ /* 0x000fc80000000100 */
[----:B------:R-:W-:-:S07]  /*02e0*/  FFMA R2, R0, R2, R3 ;  /* 0x0000000200027223 */ /* 0x000fce0000000003 */
.L_x_88:
[----:B------:R-:W0:Y:S01]  /*02f0*/  F2F.F64.F32 R2, R2 ;  /* 0x0000000200027310 */ /* 0x000e220000201800 */
[----:B------:R-:W-:Y:S01]  /*0300*/  IMAD.MOV.U32 R10, RZ, RZ, 0x1 ;  /* 0x00000001ff0a7424 */ /* 0x000fe200078e00ff */
        /* <DEDUP_REMOVED lines=11> */
[----:B------:R-:W-:Y:S02]  /*03c0*/  R2UR UR7, R15 ;  /* 0x000000000f0772ca */ /* 0x000fe400000e0000 */
[----:B------:R-:W-:-:S11]  /*03d0*/  R2UR UR6, R14 ;  /* 0x000000000e0672ca */ /* 0x000fd600000e0000 */
[----:B------:R-:W-:-:S05]  /*03e0*/  FFMA R0, RZ, R3, UR7 ;  /* 0x00000007ff007e23 */ /* 0x000fca0008000003 */
[----:B------:R-:W-:-:S13]  /*03f0*/  FSETP.GT.AND P0, PT, |R0|, 1.469367938527859385e-39, PT ;  /* 0x001000000000780b */ /* 0x000fda0003f04200 */
[----:B------:R-:W-:Y:S05]  /*0400*/  @P0 BRA `(.L_x_89) ;  /* 0x00000000001c0947 */ /* 0x000fea0003800000 */
[----:B------:R-:W-:Y:S01]  /*0410*/  MOV R13, R3 ;  /* 0x00000003000d7202 */ /* 0x000fe20000000f00 */
[----:B------:R-:W-:Y:S01]  /*0420*/  IMAD.MOV.U32 R4, RZ, RZ, 0x54411744 ;  /* 0x54411744ff047424 */ /* 0x000fe200078e00ff */
[----:B------:R-:W-:Y:S02]  /*0430*/  MOV R7, 0x400921fb ;  /* 0x400921fb00077802 */ /* 0x000fe40000000f00 */
[----:B------:R-:W-:-:S07]  /*0440*/  MOV R0, 0x460 ;  /* 0x0000046000007802 */ /* 0x000fce0000000f00 */
[----:B-----5:R-:W-:Y:S05]  /*0450*/  CALL.REL.NOINC `($__internal_5_$__cuda_sm20_div_rn_f64_full) ;  /* 0x0000001800807944 */ /* 0x020fea0003c00000 */
[----:B------:R-:W-:Y:S01]  /*0460*/  UMOV UR6, UR4 ;  /* 0x0000000400067c82 */ /* 0x000fe20008000000 */
[----:B------:R-:W-:-:S05]  /*0470*/  UMOV UR7, UR5 ;  /* 0x0000000500077c82 */ /* 0x000fca0008000000 */
.L_x_89:
        /* <DEDUP_REMOVED lines=14> */
[----:B------:R-:W-:Y:S02]  /*0560*/  R2UR UR9, R15 ;  /* 0x000000000f0972ca */ /* 0x000fe400000e0000 */
[----:B------:R-:W-:-:S11]  /*0570*/  R2UR UR8, R14 ;  /* 0x000000000e0872ca */ /* 0x000fd600000e0000 */
[----:B------:R-:W-:-:S05]  /*0580*/  FFMA R0, RZ, R11, UR9 ;  /* 0x00000009ff007e23 */ /* 0x000fca000800000b */
[----:B------:R-:W-:-:S13]  /*0590*/  FSETP.GT.AND P0, PT, |R0|, 1.469367938527859385e-39, PT ;  /* 0x001000000000780b */ /* 0x000fda0003f04200 */
[----:B------:R-:W-:Y:S05]  /*05a0*/  @P0 BRA `(.L_x_90) ;  /* 0x0000000000200947 */ /* 0x000fea0003800000 */
[----:B------:R-:W-:Y:S01]  /*05b0*/  MOV R4, 0xc9b96d35 ;  /* 0xc9b96d3500047802 */ /* 0x000fe20000000f00 */
[----:B------:R-:W-:Y:S01]  /*05c0*/  IMAD.MOV.U32 R7, RZ, RZ, -0x3fdc42c4 ;  /* 0xc023bd3cff077424 */ /* 0x000fe200078e00ff */
[----:B------:R-:W-:Y:S01]  /*05d0*/  MOV R2, R10 ;  /* 0x0000000a00027202 */ /* 0x000fe20000000f00 */
[----:B------:R-:W-:Y:S01]  /*05e0*/  IMAD.MOV.U32 R13, RZ, RZ, R11 ;  /* 0x000000ffff0d7224 */ /* 0x000fe200078e000b */
[----:B------:R-:W-:-:S07]  /*05f0*/  MOV R0, 0x610 ;  /* 0x0000061000007802 */ /* 0x000fce0000000f00 */
[----:B-----5:R-:W-:Y:S05]  /*0600*/  CALL.REL.NOINC `($__internal_5_$__cuda_sm20_div_rn_f64_full) ;  /* 0x0000001800147944 */ /* 0x020fea0003c00000 */
[----:B------:R-:W-:Y:S01]  /*0610*/  UMOV UR8, UR4 ;  /* 0x0000000400087c82 */ /* 0x000fe20008000000 */
[----:B------:R-:W-:-:S05]  /*0620*/  UMOV UR9, UR5 ;  /* 0x0000000500097c82 */ /* 0x000fca0008000000 */
.L_x_90:
        /* <DEDUP_REMOVED lines=19> */
[----:B------:R-:W-:Y:S01]  /*0760*/  IMAD.MOV.U32 R4, RZ, RZ, -0x364692cb ;  /* 0xc9b96d35ff047424 */ /* 0x000fe200078e00ff */
[----:B------:R-:W-:Y:S02]  /*0770*/  MOV R7, 0x4023bd3c ;  /* 0x4023bd3c00077802 */ /* 0x000fe40000000f00 */
[----:B------:R-:W-:-:S07]  /*0780*/  MOV R0, 0x7a0 ;  /* 0x000007a000007802 */ /* 0x000fce0000000f00 */
[----:B-----5:R-:W-:Y:S05]  /*0790*/  CALL.REL.NOINC `($__internal_5_$__cuda_sm20_div_rn_f64_full) ;  /* 0x0000001400b07944 */ /* 0x020fea0003c00000 */
[----:B------:R-:W-:Y:S01]  /*07a0*/  IMAD.U32 R2, RZ, RZ, UR4 ;  /* 0x00000004ff027e24 */ /* 0x000fe2000f8e00ff */
[----:B------:R-:W-:-:S07]  /*07b0*/  MOV R3, UR5 ;  /* 0x0000000500037c02 */ /* 0x000fce0008000f00 */
.L_x_91:
[----:B------:R-:W0:Y:S01]  /*07c0*/  LDCU UR4, c[0x0][0x3a8] ;  /* 0x00007500ff0477ac */ /* 0x000e220008000800 */
[----:B------:R-:W1:Y:S01]  /*07d0*/  LDC R11, c[0x0][0x3a0] ;  /* 0x0000e800ff0b7b82 */ /* 0x000e620000000800 */
[----:B------:R-:W-:Y:S01]  /*07e0*/  MOV R4, RZ ;  /* 0x000000ff00047202 */ /* 0x000fe20000000f00 */
[----:B------:R-:W-:Y:S02]  /*07f0*/  UISETP.LT.AND UP0, UPT, URZ, UR12, UPT ;  /* 0x0000000cff00728c */ /* 0x000fe4000bf01270 */
[----:B------:R-:W-:Y:S02]  /*0800*/  ULEA UR10, UR10, UR12, 0x1 ;  /* 0x0000000c0a0a7291 */ /* 0x000fe4000f8e08ff */
[----:B------:R-:W-:Y:S02]  /*0810*/  USEL UR14, URZ, UR12, !UP0 ;  /* 0x0000000cff0e7287 */ /* 0x000fe4000c000000 */
[----:B0-----:R-:W-:-:S06]  /*0820*/  USHF.L.U32 UR5, UR4, 0x1, URZ ;  /* 0x0000000104057899 */ /* 0x001fcc00080006ff */
[----:B------:R-:W-:Y:S02]  /*0830*/  I2FP.F32.S32 R0, UR5 ;  /* 0x0000000500007c45 */ /* 0x000fe40008201400 */
[----:B-1----:R-:W-:Y:S01]  /*0840*/  I2FP.F32.U32 R7, R11 ;  /* 0x0000000b00077245 */ /* 0x002fe20000201000 */
[----:B------:R-:W-:Y:S01]  /*0850*/  VIADD R11, R11, UR4 ;  /* 0x000000040b0b7c36 */ /* 0x000fe20008000000 */
[----:B------:R-:W-:Y:S01]  /*0860*/  R2UR UR13, R0 ;  /* 0x00000000000d72ca */ /* 0x000fe200000e0000 */
[----:B------:R-:W-:-:S12]  /*0870*/  UMOV UR4, URZ ;  /* 0x000000ff00047c82 */ /* 0x000fd80008000000 */
[----:B-----5:R-:W-:Y:S01]  /*0880*/  FMUL R0, R20, UR13 ;  /* 0x0000000d14007c20 */ /* 0x020fe20008400000 */
[----:B------:R-:W-:-:S04]  /*0890*/  FMUL R9, R21, UR13 ;  /* 0x0000000d15097c20 */ /* 0x000fc80008400000 */
[----:B------:R-:W0:Y:S08]  /*08a0*/  FRND.FLOOR R12, R9 ;  /* 0x00000009000c7307 */ /* 0x000e300000205000 */
[----:B------:R-:W1:Y:S01]  /*08b0*/  FRND.FLOOR R0, R0 ;  /* 0x0000000000007307 */ /* 0x000e620000205000 */
[----:B0-----:R-:W-:Y:S01]  /*08c0*/  FADD R12, -R7, R12 ;  /* 0x0000000c070c7221 */ /* 0x001fe20000000100 */
[----:B-1----:R-:W-:Y:S01]  /*08d0*/  FADD R13, R0, -R7 ;  /* 0x80000007000d7221 */ /* 0x002fe20000000000 */
[----:B------:R-:W-:-:S07]  /*08e0*/  IMAD.MOV.U32 R7, RZ, RZ, RZ ;  /* 0x000000ffff077224 */ /* 0x000fce00078e00ff */
.L_x_111:
[----:B------:R-:W-:Y:S01]  /*08f0*/  I2FP.F32.U32 R0, UR4 ;  /* 0x0000000400007c45 */ /* 0x000fe20008201000 */
[----:B------:R-:W0:Y:S01]  /*0900*/  MUFU.RCP R10, UR13 ;  /* 0x0000000d000a7d08 */ /* 0x000e220008001000 */
[----:B------:R-:W-:Y:S01]  /*0910*/  MOV R15, UR13 ;  /* 0x0000000d000f7c02 */ /* 0x000fe20008000f00 */
[----:B------:R-:W-:Y:S02]  /*0920*/  BSSY.RECONVERGENT B0, `(.L_x_92) ;  /* 0x000000f000007945 */ /* 0x000fe40003800200 */
[----:B------:R-:W-:-:S04]  /*0930*/  FADD R0, R0, R13 ;  /* 0x0000000d00007221 */ /* 0x000fc80000000000 */
[----:B------:R-:W1:Y:S01]  /*0940*/  F2I.TRUNC.NTZ R9, R0 ;  /* 0x0000000000097305 */ /* 0x000e62000020f100 */
[----:B0-----:R-:W-:-:S04]  /*0950*/  FFMA R15, R10, -R15, 1 ;  /* 0x3f8000000a0f7423 */ /* 0x001fc8000000080f */
[----:B------:R-:W-:Y:S01]  /*0960*/  FFMA R10, R10, R15, R10 ;  /* 0x0000000f0a0a7223 */ /* 0x000fe2000000000a */
[----:B-1----:R-:W-:-:S04]  /*0970*/  I2FP.F32.S32 R27, R9 ;  /* 0x00000009001b7245 */ /* 0x002fc80000201400 */
[----:B------:R-:W0:Y:S01]  /*0980*/  FCHK P0, R27, UR13 ;  /* 0x0000000d1b007d02 */ /* 0x000e220008000000 */
[----:B------:R-:W-:-:S04]  /*0990*/  FFMA R14, R27, R10, RZ ;  /* 0x0000000a1b0e7223 */ /* 0x000fc800000000ff */
[----:B------:R-:W-:-:S04]  /*09a0*/  FFMA R15, R14, -UR13, R27 ;  /* 0x8000000d0e0f7c23 */ /* 0x000fc8000800001b */
[----:B------:R-:W-:Y:S01]  /*09b0*/  FFMA R15, R10, R15, R14 ;  /* 0x0000000f0a0f7223 */ /* 0x000fe2000000000e */
[----:B0-----:R-:W-:Y:S06]  /*09c0*/  @!P0 BRA `(.L_x_93) ;  /* 0x0000000000108947 */ /* 0x001fec0003800000 */
[----:B------:R-:W-:Y:S01]  /*09d0*/  IMAD.U32 R25, RZ, RZ, UR13 ;  /* 0x0000000dff197e24 */ /* 0x000fe2000f8e00ff */
[----:B------:R-:W-:-:S07]  /*09e0*/  MOV R18, 0xa00 ;  /* 0x00000a0000127802 */ /* 0x000fce0000000f00 */
[----:B------:R-:W-:Y:S05]  /*09f0*/  CALL.REL.NOINC `($__internal_7_$__cuda_sm3x_div_rn_noftz_f32_slowpath) ;  /* 0x0000001800f47944 */ /* 0x000fea0003c00000 */
[----:B------:R-:W-:-:S07]  /*0a00*/  MOV R15, R0 ;  /* 0x00000000000f7202 */ /* 0x000fce0000000f00 */
.L_x_93:
[----:B------:R-:W-:Y:S05]  /*0a10*/  BSYNC.RECONVERGENT B0 ;  /* 0x0000000000007941 */ /* 0x000fea0003800200 */
.L_x_92:
[----:B------:R-:W-:Y:S01]  /*0a20*/  FADD R15, -R20, R15 ;  /* 0x0000000f140f7221 */ /* 0x000fe20000000100 */
[----:B------:R-:W-:Y:S01]  /*0a30*/  UISETP.GE.AND UP0, UPT, UR12, 0x3, UPT ;  /* 0x000000030c00788c */ /* 0x000fe2000bf06270 */
[--C-:B------:R-:W-:Y:S01]  /*0a40*/  IMAD R10, R6, UR10, R11.reuse ;  /* 0x0000000a060a7c24 */ /* 0x100fe2000f8e020b */
[----:B------:R-:W-:Y:S01]  /*0a50*/  UMOV UR5, URZ ;  /* 0x000000ff00057c82 */ /* 0x000fe20008000000 */
[----:B------:R-:W-:Y:S02]  /*0a60*/  FMUL R0, R15, R15 ;  /* 0x0000000f0f007220 */ /* 0x000fe40000400000 */
[----:B------:R-:W-:Y:S02]  /*0a70*/  IMAD.IADD R10, R9, 0x1, R10 ;  /* 0x00000001090a7824 */ /* 0x000fe400078e020a */
[----:B------:R-:W0:Y:S02]  /*0a80*/  F2F.F64.F32 R14, R0 ;  /* 0x00000000000e7310 */ /* 0x000e240000201800 */
[----:B------:R-:W-:Y:S01]  /*0a90*/  IMAD R10, R10, UR10, R11 ;  /* 0x0000000a0a0a7c24 */ /* 0x000fe2000f8e020b */
[----:B0-----:R-:W-:Y:S01]  /*0aa0*/  DMUL R14, R14, R2 ;  /* 0x000000020e0e7228 */ /* 0x001fe20000000000 */
[----:B------:R-:W-:Y:S10]  /*0ab0*/  BRA.U !UP0, `(.L_x_94) ;  /* 0x00000009086c7547 */ /* 0x000ff4000b800000 */
[----:B------:R-:W0:Y:S01]  /*0ac0*/  LDC.64 R16, c[0x0][0x388] ;  /* 0x0000e200ff107b82 */ /* 0x000e220000000a00 */
[----:B------:R-:W-:-:S05]  /*0ad0*/  UMOV UR5, URZ ;  /* 0x000000ff00057c82 */ /* 0x000fca0008000000 */
.L_x_103:
[----:B------:R-:W-:Y:S01]  /*0ae0*/  I2FP.F32.U32 R9, UR5 ;  /* 0x0000000500097c45 */ /* 0x000fe20008201000 */
[----:B------:R-:W1:Y:S01]  /*0af0*/  MUFU.RCP R0, UR13 ;  /* 0x0000000d00007d08 */ /* 0x000e620008001000 */
[----:B------:R-:W-:Y:S01]  /*0b00*/  MOV R19, UR13 ;  /* 0x0000000d00137c02 */ /* 0x000fe20008000f00 */
[----:B------:R-:W-:Y:S02]  /*0b10*/  BSSY.RECONVERGENT B0, `(.L_x_95) ;  /* 0x000000e000007945 */ /* 0x000fe40003800200 */
[----:B------:R-:W-:-:S06]  /*0b20*/  FADD R9, R9, R12 ;  /* 0x0000000c09097221 */ /* 0x000fcc0000000000 */
[----:B------:R-:W2:Y:S01]  /*0b30*/  F2I.TRUNC.NTZ R9, R9 ;  /* 0x0000000900097305 */ /* 0x000ea2000020f100 */
[----:B-1----:R-:W-:-:S04]  /*0b40*/  FFMA R19, R0, -R19, 1 ;  /* 0x3f80000000137423 */ /* 0x002fc80000000813 */
[----:B------:R-:W-:Y:S01]  /*0b50*/  FFMA R0, R0, R19, R0 ;  /* 0x0000001300007223 */ /* 0x000fe20000000000 */
[----:B--2---:R-:W-:-:S04]  /*0b60*/  I2FP.F32.S32 R27, R9 ;  /* 0x00000009001b7245 */ /* 0x004fc80000201400 */
[----:B------:R-:W1:Y:S01]  /*0b70*/  FCHK P0, R27, UR13 ;  /* 0x0000000d1b007d02 */ /* 0x000e620008000000 */
[----:B------:R-:W-:-:S04]  /*0b80*/  FFMA R19, R0, R27, RZ ;  /* 0x0000001b00137223 */ /* 0x000fc800000000ff */
[----:B------:R-:W-:-:S04]  /*0b90*/  FFMA R18, R19, -UR13, R27 ;  /* 0x8000000d13127c23 */ /* 0x000fc8000800001b */
[----:B------:R-:W-:Y:S01]  /*0ba0*/  FFMA R0, R0, R18, R19 ;  /* 0x0000001200007223 */ /* 0x000fe20000000013 */
[----:B-1----:R-:W-:Y:S06]  /*0bb0*/  @!P0 BRA `(.L_x_96) ;  /* 0x00000000000c8947 */ /* 0x002fec0003800000 */
[----:B------:R-:W-:Y:S01]  /*0bc0*/  IMAD.U32 R25, RZ, RZ, UR13 ;  /* 0x0000000dff197e24 */ /* 0x000fe2000f8e00ff */
[----:B------:R-:W-:-:S07]  /*0bd0*/  MOV R18, 0xbf0 ;  /* 0x00000bf000127802 */ /* 0x000fce0000000f00 */
[----:B0-----:R-:W-:Y:S05]  /*0be0*/  CALL.REL.NOINC `($__internal_7_$__cuda_sm3x_div_rn_noftz_f32_slowpath) ;  /* 0x0000001800787944 */ /* 0x001fea0003c00000 */
.L_x_96:
[----:B------:R-:W-:Y:S05]  /*0bf0*/  BSYNC.RECONVERGENT B0 ;  /* 0x0000000000007941 */ /* 0x000fea0003800200 */
.L_x_95:
[----:B------:R-:W-:-:S05]  /*0c00*/  IADD3 R19, PT, PT, R10, R9, RZ ;  /* 0x000000090a137210 */ /* 0x000fca0007ffe0ff */
[----:B0-----:R-:W-:-:S06]  /*0c10*/  IMAD.WIDE R18, R19, 0x8, R16 ;  /* 0x0000000813127825 */ /* 0x001fcc00078e0210 */
[----:B------:R-:W2:Y:S01]  /*0c20*/  LDG.E.64 R18, desc[UR16][R18.64] ;  /* 0x0000001012127981 */ /* 0x000ea2000c1e1b00 */
[----:B------:R-:W-:Y:S01]  /*0c30*/  FADD R0, -R21, R0 ;  /* 0x0000000015007221 */ /* 0x000fe20000000100 */
[----:B------:R-:W-:Y:S01]  /*0c40*/  UIADD3 UR11, UPT, UPT, UR5, 0x1, URZ ;  /* 0x00000001050b7890 */ /* 0x000fe2000fffe0ff */
[----:B------:R-:W-:Y:S02]  /*0c50*/  BSSY.RECONVERGENT B0, `(.L_x_97) ;  /* 0x000001f000007945 */ /* 0x000fe40003800200 */
[----:B------:R-:W-:Y:S02]  /*0c60*/  FMUL R9, R0, R0 ;  /* 0x0000000000097220 */ /* 0x000fe40000400000 */
[----:B------:R-:W-:Y:S01]  /*0c70*/  MUFU.RCP R0, UR13 ;  /* 0x0000000d00007d08 */ /* 0x000fe20008001000 */
[----:B------:R-:W-:-:S07]  /*0c80*/  I2FP.F32.U32 R27, UR11 ;  /* 0x0000000b001b7c45 */ /* 0x000fce0008201000 */
[----:B------:R0:W1:Y:S02]  /*0c90*/  F2F.F64.F32 R24, R9 ;  /* 0x0000000900187310 */ /* 0x0000640000201800 */
[----:B0-----:R-:W-:-:S06]  /*0ca0*/  FADD R9, R27, R12 ;  /* 0x0000000c1b097221 */ /* 0x001fcc0000000000 */
[----:B------:R-:W0:Y:S01]  /*0cb0*/  F2I.TRUNC.NTZ R9, R9 ;  /* 0x0000000900097305 */ /* 0x000e22000020f100 */
[----:B-1----:R-:W-:-:S10]  /*0cc0*/  DFMA R24, R24, UR8, -R14 ;  /* 0x0000000818187c2b */ /* 0x002fd4000800080e */
[----:B------:R1:W3:Y:S01]  /*0cd0*/  F2F.F32.F64 R24, R24 ;  /* 0x0000001800187310 */ /* 0x0002e20000301000 */
[----:B0-----:R-:W-:Y:S01]  /*0ce0*/  I2FP.F32.S32 R27, R9 ;  /* 0x00000009001b7245 */ /* 0x001fe20000201400 */
[----:B-1----:R-:W-:-:S04]  /*0cf0*/  IMAD.U32 R25, RZ, RZ, UR13 ;  /* 0x0000000dff197e24 */ /* 0x002fc8000f8e00ff */
[----:B------:R-:W-:Y:S01]  /*0d00*/  FFMA R25, R0, -R25, 1 ;  /* 0x3f80000000197423 */ /* 0x000fe20000000819 */
[----:B---3--:R-:W-:-:S03]  /*0d10*/  FMUL R26, R24, 1.4426950216293334961 ;  /* 0x3fb8aa3b181a7820 */ /* 0x008fc60000400000 */
[----:B------:R-:W-:Y:S02]  /*0d20*/  FFMA R0, R0, R25, R0 ;  /* 0x0000001900007223 */ /* 0x000fe40000000000 */
[----:B------:R-:W-:Y:S02]  /*0d30*/  FSETP.GEU.AND P0, PT, R26, -126, PT ;  /* 0xc2fc00001a00780b */ /* 0x000fe40003f0e000 */
[----:B------:R-:W-:-:S04]  /*0d40*/  FFMA R24, R0, R27, RZ ;  /* 0x0000001b00187223 */ /* 0x000fc800000000ff */
[----:B------:R-:W-:-:S04]  /*0d50*/  FFMA R25, R24, -UR13, R27 ;  /* 0x8000000d18197c23 */ /* 0x000fc8000800001b */
[----:B------:R-:W-:-:S03]  /*0d60*/  FFMA R0, R0, R25, R24 ;  /* 0x0000001900007223 */ /* 0x000fc60000000018 */
[----:B------:R-:W-:-:S04]  /*0d70*/  @!P0 FMUL R26, R26, 0.5 ;  /* 0x3f0000001a1a8820 */ /* 0x000fc80000400000 */
[----:B------:R-:W0:Y:S02]  /*0d80*/  MUFU.EX2 R28, R26 ;  /* 0x0000001a001c7308 */ /* 0x000e240000000800 */
[----:B0-----:R-:W-:-:S06]  /*0d90*/  @!P0 FMUL R28, R28, R28 ;  /* 0x0000001c1c1c8220 */ /* 0x001fcc0000400000 */
[----:B------:R-:W0:Y:S08]  /*0da0*/  FCHK P0, R27, UR13 ;  /* 0x0000000d1b007d02 */ /* 0x000e300008000000 */
[----:B------:R-:W1:Y:S02]  /*0db0*/  F2F.F64.F32 R22, R28 ;  /* 0x0000001c00167310 */ /* 0x000e640000201800 */
[----:B-1----:R-:W-:-:S10]  /*0dc0*/  DMUL R22, R22, UR6 ;  /* 0x0000000616167c28 */ /* 0x002fd40008000000 */
[----:B------:R-:W2:Y:S02]  /*0dd0*/  F2F.F32.F64 R22, R22 ;  /* 0x0000001600167310 */ /* 0x000ea40000301000 */
[C---:B--2---:R-:W-:Y:S01]  /*0de0*/  FFMA R7, R22.reuse, R18, R7 ;  /* 0x0000001216077223 */ /* 0x044fe20000000007 */
[----:B------:R-:W-:Y:S01]  /*0df0*/  FFMA R4, R22, R19, R4 ;  /* 0x0000001316047223 */ /* 0x000fe20000000004 */
[----:B0-----:R-:W-:Y:S06]  /*0e00*/  @!P0 BRA `(.L_x_98) ;  /* 0x00000000000c8947 */ /* 0x001fec0003800000 */
[----:B------:R-:W-:Y:S02]  /*0e10*/  MOV R25, UR13 ;  /* 0x0000000d00197c02 */ /* 0x000fe40008000f00 */
[----:B------:R-:W-:-:S07]  /*0e20*/  MOV R18, 0xe40 ;  /* 0x00000e4000127802 */ /* 0x000fce0000000f00 */
[----:B------:R-:W-:Y:S05]  /*0e30*/  CALL.REL.NOINC `($__internal_7_$__cuda_sm3x_div_rn_noftz_f32_slowpath) ;  /* 0x0000001400e47944 */ /* 0x000fea0003c00000 */
.L_x_98:
[----:B------:R-:W-:Y:S05]  /*0e40*/  BSYNC.RECONVERGENT B0 ;  /* 0x0000000000007941 */ /* 0x000fea0003800200 */
.L_x_97:
[----:B------:R-:W-:-:S04]  /*0e50*/  IMAD.IADD R19, R10, 0x1, R9 ;  /* 0x000000010a137824 */ /* 0x000fc800078e0209 */
[----:B------:R-:W-:-:S06]  /*0e60*/  IMAD.WIDE R18, R19, 0x8, R16 ;  /* 0x0000000813127825 */ /* 0x000fcc00078e0210 */
        /* <DEDUP_REMOVED lines=12> */
[----:B0-----:R-:W-:Y:S02]  /*0f30*/  I2FP.F32.S32 R27, R9 ;  /* 0x00000009001b7245 */ /* 0x001fe40000201400 */
[----:B-1----:R-:W-:Y:S01]  /*0f40*/  MOV R25, UR13 ;  /* 0x0000000d00197c02 */ /* 0x002fe20008000f00 */
[----:B---3--:R-:W-:-:S04]  /*0f50*/  FMUL R26, R24, 1.4426950216293334961 ;  /* 0x3fb8aa3b181a7820 */ /* 0x008fc80000400000 */
[----:B------:R-:W-:Y:S01]  /*0f60*/  FFMA R25, R0, -R25, 1 ;  /* 0x3f80000000197423 */ /* 0x000fe20000000819 */
[----:B------:R-:W-:-:S03]  /*0f70*/  FSETP.GEU.AND P0, PT, R26, -126, PT ;  /* 0xc2fc00001a00780b */ /* 0x000fc60003f0e000 */
[----:B------:R-:W-:-:S04]  /*0f80*/  FFMA R0, R0, R25, R0 ;  /* 0x0000001900007223 */ /* 0x000fc80000000000 */
[----:B------:R-:W-:-:S04]  /*0f90*/  FFMA R24, R0, R27, RZ ;  /* 0x0000001b00187223 */ /* 0x000fc800000000ff */
[----:B------:R-:W-:Y:S02]  /*0fa0*/  FFMA R25, R24, -UR13, R27 ;  /* 0x8000000d18197c23 */ /* 0x000fe4000800001b */
[----:B------:R-:W-:Y:S02]  /*0fb0*/  @!P0 FMUL R26, R26, 0.5 ;  /* 0x3f0000001a1a8820 */ /* 0x000fe40000400000 */
[----:B------:R-:W-:Y:S02]  /*0fc0*/  FFMA R0, R0, R25, R24 ;  /* 0x0000001900007223 */ /* 0x000fe40000000018 */
        /* <DEDUP_REMOVED lines=9> */
[----:B------:R-:W-:Y:S01]  /*1060*/  IMAD.U32 R25, RZ, RZ, UR13 ;  /* 0x0000000dff197e24 */ /* 0x000fe2000f8e00ff */
[----:B------:R-:W-:-:S07]  /*1070*/  MOV R18, 0x1090 ;  /* 0x0000109000127802 */ /* 0x000fce0000000f00 */
[----:B------:R-:W-:Y:S05]  /*1080*/  CALL.REL.NOINC `($__internal_7_$__cuda_sm3x_div_rn_noftz_f32_slowpath) ;  /* 0x0000001400507944 */ /* 0x000fea0003c00000 */
.L_x_100:
[----:B------:R-:W-:Y:S05]  /*1090*/  BSYNC.RECONVERGENT B0 ;  /* 0x0000000000007941 */ /* 0x000fea0003800200 */
.L_x_99:
[----:B------:R-:W-:-:S05]  /*10a0*/  IADD3 R19, PT, PT, R10, R9, RZ ;  /* 0x000000090a137210 */ /* 0x000fca0007ffe0ff */
        /* <DEDUP_REMOVED lines=35> */
.L_x_102:
[----:B------:R-:W-:Y:S05]  /*12e0*/  BSYNC.RECONVERGENT B0 ;  /* 0x0000000000007941 */ /* 0x000fea0003800200 */
.L_x_101:
[----:B------:R-:W-:-:S04]  /*12f0*/  IMAD.IADD R19, R10, 0x1, R9 ;  /* 0x000000010a137824 */ /* 0x000fc800078e0209 */
[----:B------:R-:W-:-:S06]  /*1300*/  IMAD.WIDE R18, R19, 0x8, R16 ;  /* 0x0000000813127825 */ /* 0x000fcc00078e0210 */
[----:B------:R-:W2:Y:S01]  /*1310*/  LDG.E.64 R18, desc[UR16][R18.64] ;  /* 0x0000001012127981 */ /* 0x000ea2000c1e1b00 */
[----:B------:R-:W-:Y:S01]  /*1320*/  FADD R0, -R21, R0 ;  /* 0x0000000015007221 */ /* 0x000fe20000000100 */
[----:B------:R-:W-:Y:S02]  /*1330*/  UIADD3 UR11, UPT, UPT, UR14, 0x1, URZ ;  /* 0x000000010e0b7890 */ /* 0x000fe4000fffe0ff */
[----:B------:R-:W-:Y:S01]  /*1340*/  UIADD3 UR5, UPT, UPT, UR5, 0x4, URZ ;  /* 0x0000000405057890 */ /* 0x000fe2000fffe0ff */
[----:B------:R-:W-:Y:S01]  /*1350*/  FMUL R0, R0, R0 ;  /* 0x0000000000007220 */ /* 0x000fe20000400000 */
[----:B------:R-:W-:-:S03]  /*1360*/  ULOP3.LUT UR11, UR11, 0x7ffffffc, URZ, 0xc0, !UPT ;  /* 0x7ffffffc0b0b7892 */ /* 0x000fc6000f8ec0ff */
[----:B------:R-:W0:Y:S01]  /*1370*/  F2F.F64.F32 R24, R0 ;  /* 0x0000000000187310 */ /* 0x000e220000201800 */
[----:B------:R-:W-:Y:S01]  /*1380*/  UISETP.NE.AND UP0, UPT, UR5, UR11, UPT ;  /* 0x0000000b0500728c */ /* 0x000fe2000bf05270 */
[----:B0-----:R-:W-:-:S10]  /*1390*/  DFMA R24, R24, UR8, -R14 ;  /* 0x0000000818187c2b */ /* 0x001fd4000800080e */
[----:B------:R-:W0:Y:S02]  /*13a0*/  F2F.F32.F64 R24, R24 ;  /* 0x0000001800187310 */ /* 0x000e240000301000 */
[----:B0-----:R-:W-:-:S05]  /*13b0*/  FMUL R9, R24, 1.4426950216293334961 ;  /* 0x3fb8aa3b18097820 */ /* 0x001fca0000400000 */
[----:B------:R-:W-:-:S13]  /*13c0*/  FSETP.GEU.AND P0, PT, R9, -126, PT ;  /* 0xc2fc00000900780b */ /* 0x000fda0003f0e000 */
[----:B------:R-:W-:-:S04]  /*13d0*/  @!P0 FMUL R9, R9, 0.5 ;  /* 0x3f00000009098820 */ /* 0x000fc80000400000 */
[----:B------:R-:W0:Y:S02]  /*13e0*/  MUFU.EX2 R26, R9 ;  /* 0x00000009001a7308 */ /* 0x000e240000000800 */
[----:B0-----:R-:W-:-:S06]  /*13f0*/  @!P0 FMUL R26, R26, R26 ;  /* 0x0000001a1a1a8220 */ /* 0x001fcc0000400000 */
[----:B------:R-:W0:Y:S02]  /*1400*/  F2F.F64.F32 R22, R26 ;  /* 0x0000001a00167310 */ /* 0x000e240000201800 */
[----:B0-----:R-:W-:-:S10]  /*1410*/  DMUL R22, R22, UR6 ;  /* 0x0000000616167c28 */ /* 0x001fd40008000000 */
[----:B------:R-:W2:Y:S02]  /*1420*/  F2F.F32.F64 R22, R22 ;  /* 0x0000001600167310 */ /* 0x000ea40000301000 */
[C---:B--2---:R-:W-:Y:S01]  /*1430*/  FFMA R7, R22.reuse, R18, R7 ;  /* 0x0000001216077223 */ /* 0x044fe20000000007 */
[----:B------:R-:W-:Y:S01]  /*1440*/  FFMA R4, R22, R19, R4 ;  /* 0x0000001316047223 */ /* 0x000fe20000000004 */
[----:B------:R-:W-:Y:S06]  /*1450*/  BRA.U UP0, `(.L_x_103) ;  /* 0xfffffff500a07547 */ /* 0x000fec000b83ffff */
[----:B------:R-:W-:-:S05]  /*1460*/  UMOV UR5, UR11 ;  /* 0x0000000b00057c82 */ /* 0x000fca0008000000 */
.L_x_94:
[----:B------:R-:W-:-:S09]  /*1470*/  ULOP3.LUT UP0, URZ, UR14, 0x2, URZ, 0xc0, !UPT ;  /* 0x000000020eff7892 */ /* 0x000fd2000f80c0ff */
[----:B------:R-:W-:Y:S05]  /*1480*/  BRA.U !UP0, `(.L_x_104) ;  /* 0x0000000508307547 */ /* 0x000fea000b800000 */
[----:B------:R-:W-:Y:S01]  /*1490*/  I2FP.F32.U32 R9, UR5 ;  /* 0x0000000500097c45 */ /* 0x000fe20008201000 */
[----:B------:R-:W0:Y:S01]  /*14a0*/  MUFU.RCP R0, UR13 ;  /* 0x0000000d00007d08 */ /* 0x000e220008001000 */
[----:B------:R-:W-:Y:S01]  /*14b0*/  MOV R17, UR13 ;  /* 0x0000000d00117c02 */ /* 0x000fe20008000f00 */
[----:B------:R-:W-:Y:S02]  /*14c0*/  BSSY.RECONVERGENT B0, `(.L_x_105) ;  /* 0x000000e000007945 */ /* 0x000fe40003800200 */
[----:B------:R-:W-:-:S06]  /*14d0*/  FADD R9, R9, R12 ;  /* 0x0000000c09097221 */ /* 0x000fcc0000000000 */
        /* <DEDUP_REMOVED lines=12> */
.L_x_106:
[----:B------:R-:W-:Y:S05]  /*15a0*/  BSYNC.RECONVERGENT B0 ;  /* 0x0000000000007941 */ /* 0x000fea0003800200 */
.L_x_105:
[----:B------:R-:W0:Y:S01]  /*15b0*/  LDC.64 R16, c[0x0][0x388] ;  /* 0x0000e200ff107b82 */ /* 0x000e220000000a00 */
        /* <DEDUP_REMOVED lines=36> */
.L_x_108:
[----:B------:R-:W-:Y:S05]  /*1800*/  BSYNC.RECONVERGENT B0 ;  /* 0x0000000000007941 */ /* 0x000fea0003800200 */
.L_x_107:
[----:B------:R-:W0:Y:S01]  /*1810*/  LDC.64 R16, c[0x0][0x388] ;  /* 0x0000e200ff107b82 */ /* 0x000e220000000a00 */
[----:B------:R-:W-:-:S04]  /*1820*/  IMAD.IADD R9, R10, 0x1, R9 ;  /* 0x000000010a097824 */ /* 0x000fc800078e0209 */
[----:B0-----:R-:W-:-:S06]  /*1830*/  IMAD.WIDE R16, R9, 0x8, R16 ;  /* 0x0000000809107825 */ /* 0x001fcc00078e0210 */
[----:B------:R-:W2:Y:S01]  /*1840*/  LDG.E.64 R16, desc[UR16][R16.64] ;  /* 0x0000001010107981 */ /* 0x000ea2000c1e1b00 */
[----:B------:R-:W-:Y:S01]  /*1850*/  FADD R0, -R21, R0 ;  /* 0x0000000015007221 */ /* 0x000fe20000000100 */
[----:B------:R-:W-:-:S03]  /*1860*/  UIADD3 UR5, UPT, UPT, UR5, 0x2, URZ ;  /* 0x0000000205057890 */ /* 0x000fc6000fffe0ff */
[----:B------:R-:W-:-:S04]  /*1870*/  FMUL R0, R0, R0 ;  /* 0x0000000000007220 */ /* 0x000fc80000400000 */
[----:B------:R-:W0:Y:S02]  /*1880*/  F2F.F64.F32 R22, R0 ;  /* 0x0000000000167310 */ /* 0x000e240000201800 */
        /* <DEDUP_REMOVED lines=11> */
[----:B------:R-:W-:-:S07]  /*1940*/  FFMA R4, R18, R17, R4 ;  /* 0x0000001112047223 */ /* 0x000fce0000000004 */
.L_x_104:
        /* <DEDUP_REMOVED lines=17> */
.L_x_110:
[----:B------:R-:W-:Y:S05]  /*1a60*/  BSYNC.RECONVERGENT B0 ;  /* 0x0000000000007941 */ /* 0x000fea0003800200 */
.L_x_109:
[----:B------:R-:W0:Y:S01]  /*1a70*/  LDC.64 R16, c[0x0][0x388] ;  /* 0x0000e200ff107b82 */ /* 0x000e220000000a00 */
[----:B------:R-:W-:-:S05]  /*1a80*/  IADD3 R9, PT, PT, R10, R9, RZ ;  /* 0x000000090a097210 */ /* 0x000fca0007ffe0ff */
[----:B0-----:R-:W-:-:S06]  /*1a90*/  IMAD.WIDE R16, R9, 0x8, R16 ;  /* 0x0000000809107825 */ /* 0x001fcc00078e0210 */
[----:B------:R-:W2:Y:S01]  /*1aa0*/  LDG.E.64 R16, desc[UR16][R16.64] ;  /* 0x0000001010107981 */ /* 0x000ea2000c1e1b00 */
[----:B------:R-:W-:Y:S01]  /*1ab0*/  FADD R0, -R21, R0 ;  /* 0x0000000015007221 */ /* 0x000fe20000000100 */
[----:B------:R-:W-:Y:S02]  /*1ac0*/  UISETP.NE.AND UP0, UPT, UR4, UR14, UPT ;  /* 0x0000000e0400728c */ /* 0x000fe4000bf05270 */
[----:B------:R-:W-:Y:S01]  /*1ad0*/  UIADD3 UR5, UPT, UPT, UR4, 0x1, URZ ;  /* 0x0000000104057890 */ /* 0x000fe2000fffe0ff */
[----:B------:R-:W-:-:S04]  /*1ae0*/  FMUL R0, R0, R0 ;  /* 0x0000000000007220 */ /* 0x000fc80000400000 */
[----:B------:R-:W0:Y:S02]  /*1af0*/  F2F.F64.F32 R18, R0 ;  /* 0x0000000000127310 */ /* 0x000e240000201800 */
[----:B------:R-:W-:Y:S01]  /*1b00*/  UMOV UR4, UR5 ;  /* 0x0000000500047c82 */ /* 0x000fe20008000000 */
        /* <DEDUP_REMOVED lines=13> */
.L_x_86:
[----:B------:R-:W0:Y:S01]  /*1be0*/  LDCU UR4, c[0x0][0x3a8] ;  /* 0x00007500ff0477ac */ /* 0x000e220008000800 */
[----:B------:R-:W-:Y:S01]  /*1bf0*/  BSSY.RECONVERGENT B0, `(.L_x_112) ;  /* 0x000000f000007945 */ /* 0x000fe20003800200 */
[----:B0-----:R-:W-:-:S04]  /*1c00*/  I2FP.F32.S32 R9, UR4 ;  /* 0x0000000400097c45 */ /* 0x001fc80008201400 */
[----:B------:R-:W0:Y:S08]  /*1c10*/  MUFU.RCP R2, R9 ;  /* 0x0000000900027308 */ /* 0x000e300000001000 */
        /* <DEDUP_REMOVED lines=8> */
[----:B------:R-:W-:Y:S02]  /*1ca0*/  MOV R25, R9 ;  /* 0x0000000900197202 */ /* 0x000fe40000000f00 */
[----:B------:R-:W-:-:S07]  /*1cb0*/  MOV R18, 0x1cd0 ;  /* 0x00001cd000127802 */ /* 0x000fce0000000f00 */
[----:B------:R-:W-:Y:S05]  /*1cc0*/  CALL.REL.NOINC `($__internal_7_$__cuda_sm3x_div_rn_noftz_f32_slowpath) ;  /* 0x0000000800407944 */ /* 0x000fea0003c00000 */
[----:B------:R-:W-:-:S07]  /*1cd0*/  IMAD.MOV.U32 R2, RZ, RZ, R0 ;  /* 0x000000ffff027224 */ /* 0x000fce00078e0000 */
.L_x_113:
[----:B------:R-:W-:Y:S05]  /*1ce0*/  BSYNC.RECONVERGENT B0 ;  /* 0x0000000000007941 */ /* 0x000fea0003800200 */
.L_x_112:
[----:B------:R-:W0:Y:S01]  /*1cf0*/  MUFU.RCP R0, R9 ;  /* 0x0000000900007308 */ /* 0x000e220000001000 */
[----:B------:R-:W1:Y:S01]  /*1d00*/  LDCU UR4, c[0x0][0x3a8] ;  /* 0x00007500ff0477ac */ /* 0x000e620008000800 */
[----:B------:R-:W2:Y:S01]  /*1d10*/  LDC.64 R10, c[0x0][0x380] ;  /* 0x0000e000ff0a7b82 */ /* 0x000ea20000000a00 */
[----:B------:R-:W-:Y:S01]  /*1d20*/  BSSY.RECONVERGENT B0, `(.L_x_114) ;  /* 0x0000011000007945 */ /* 0x000fe20003800200 */
[----:B------:R-:W3:Y:S04]  /*1d30*/  LDCU UR5, c[0x0][0x3b0] ;  /* 0x00007600ff0577ac */ /* 0x000ee80008000800 */
[----:B------:R-:W4:Y:S01]  /*1d40*/  FCHK P0, R4, R9 ;  /* 0x0000000904007302 */ /* 0x000f220000000000 */
[----:B0-----:R-:W-:Y:S01]  /*1d50*/  FFMA R3, -R9, R0, 1 ;  /* 0x3f80000009037423 */ /* 0x001fe20000000100 */
[----:B-1----:R-:W-:-:S03]  /*1d60*/  IMAD R5, R6, UR4, R5 ;  /* 0x0000000406057c24 */ /* 0x002fc6000f8e0205 */
[----:B------:R-:W-:Y:S01]  /*1d70*/  FFMA R3, R0, R3, R0 ;  /* 0x0000000300037223 */ /* 0x000fe20000000000 */
[----:B---3--:R-:W-:-:S03]  /*1d80*/  IMAD R5, R8, UR5, R5 ;  /* 0x0000000508057c24 */ /* 0x008fc6000f8e0205 */
[----:B------:R-:W-:Y:S01]  /*1d90*/  FFMA R0, R3, R4, RZ ;  /* 0x0000000403007223 */ /* 0x000fe200000000ff */
[----:B--2---:R-:W-:-:S04]  /*1da0*/  IMAD.WIDE R6, R5, 0x8, R10 ;  /* 0x0000000805067825 */ /* 0x004fc800078e020a */
[----:B------:R-:W-:-:S04]  /*1db0*/  FFMA R8, -R9, R0, R4 ;  /* 0x0000000009087223 */ /* 0x000fc80000000104 */
[----:B------:R-:W-:Y:S01]  /*1dc0*/  FFMA R3, R3, R8, R0 ;  /* 0x0000000803037223 */ /* 0x000fe20000000000 */
[----:B----4-:R-:W-:Y:S06]  /*1dd0*/  @!P0 BRA `(.L_x_115) ;  /* 0x0000000000148947 */ /* 0x010fec0003800000 */
[----:B------:R-:W-:Y:S01]  /*1de0*/  MOV R27, R4 ;  /* 0x00000004001b7202 */ /* 0x000fe20000000f00 */
[----:B------:R-:W-:Y:S01]  /*1df0*/  IMAD.MOV.U32 R25, RZ, RZ, R9 ;  /* 0x000000ffff197224 */ /* 0x000fe200078e0009 */
[----:B------:R-:W-:-:S07]  /*1e00*/  MOV R18, 0x1e20 ;  /* 0x00001e2000127802 */ /* 0x000fce0000000f00 */
[----:B------:R-:W-:Y:S05]  /*1e10*/  CALL.REL.NOINC `($__internal_7_$__cuda_sm3x_div_rn_noftz_f32_slowpath) ;  /* 0x0000000400ec7944 */ /* 0x000fea0003c00000 */
[----:B------:R-:W-:-:S07]  /*1e20*/  MOV R3, R0 ;  /* 0x0000000000037202 */ /* 0x000fce0000000f00 */
.L_x_115:
[----:B------:R-:W-:Y:S05]  /*1e30*/  BSYNC.RECONVERGENT B0 ;  /* 0x0000000000007941 */ /* 0x000fea0003800200 */
.L_x_114:
[----:B------:R-:W-:Y:S01]  /*1e40*/  STG.E.64 desc[UR16][R6.64], R2 ;  /* 0x0000000206007986 */ /* 0x000fe2000c101b10 */
[----:B------:R-:W-:Y:S05]  /*1e50*/  EXIT ;  /* 0x000000000000794d */ /* 0x000fea0003800000 */
        .weak           $__internal_5_$__cuda_sm20_div_rn_f64_full
        .type           $__internal_5_$__cuda_sm20_div_rn_f64_full,@function
        .size           $__internal_5_$__cuda_sm20_div_rn_f64_full,($__internal_6_$__cuda_sm20_sqrt_rn_f32_slowpath - $__internal_5_$__cuda_sm20_div_rn_f64_full)
$__internal_5_$__cuda_sm20_div_rn_f64_full:
[C---:B------:R-:W-:Y:S01]  /*1e60*/  FSETP.GEU.AND P0, PT, |R13|.reuse, 1.469367938527859385e-39, PT ;  /* 0x001000000d00780b */ /* 0x040fe20003f0e200 */
[----:B------:R-:W-:Y:S01]  /*1e70*/  IMAD.MOV.U32 R12, RZ, RZ, R2 ;  /* 0x000000ffff0c7224 */ /* 0x000fe200078e0002 */
[C---:B------:R-:W-:Y:S02]  /*1e80*/  LOP3.LUT R14, R13.reuse, 0x800fffff, RZ, 0xc0, !PT ;  /* 0x800fffff0d0e7812 */ /* 0x040fe400078ec0ff */
[----:B------:R-:W-:Y:S02]  /*1e90*/  MOV R18, 0x1 ;  /* 0x0000000100127802 */ /* 0x000fe40000000f00 */
[----:B------:R-:W-:Y:S02]  /*1ea0*/  LOP3.LUT R15, R14, 0x3ff00000, RZ, 0xfc, !PT ;  /* 0x3ff000000e0f7812 */ /* 0x000fe400078efcff */
[----:B------:R-:W-:Y:S02]  /*1eb0*/  MOV R14, R2 ;  /* 0x00000002000e7202 */ /* 0x000fe40000000f00 */
[----:B------:R-:W-:-:S03]  /*1ec0*/  LOP3.LUT R9, R13, 0x7ff00000, RZ, 0xc0, !PT ;  /* 0x7ff000000d097812 */ /* 0x000fc600078ec0ff */
[----:B------:R-:W-:-:S06]  /*1ed0*/  @!P0 DMUL R14, R12, 8.98846567431157953865e+307 ;  /* 0x7fe000000c0e8828 */ /* 0x000fcc0000000000 */
[----:B------:R-:W0:Y:S02]  /*1ee0*/  MUFU.RCP64H R19, R15 ;  /* 0x0000000f00137308 */ /* 0x000e240000001800 */
[----:B0-----:R-:W-:-:S08]  /*1ef0*/  DFMA R2, R18, -R14, 1 ;  /* 0x3ff000001202742b */ /* 0x001fd0000000080e */
[----:B------:R-:W-:-:S08]  /*1f00*/  DFMA R2, R2, R2, R2 ;  /* 0x000000020202722b */ /* 0x000fd00000000002 */
[----:B------:R-:W-:Y:S01]  /*1f10*/  DFMA R18, R18, R2, R18 ;  /* 0x000000021212722b */ /* 0x000fe20000000012 */
[----:B------:R-:W-:Y:S01]  /*1f20*/  MOV R3, R7 ;  /* 0x0000000700037202 */ /* 0x000fe20000000f00 */
[----:B------:R-:W-:Y:S02]  /*1f30*/  HFMA2 R7, -RZ, RZ, 0.0045166015625, 0 ;  /* 0x1ca00000ff077431 */ /* 0x000fe400000001ff */
[----:B------:R-:W-:Y:S01]  /*1f40*/  IMAD.MOV.U32 R2, RZ, RZ, R4 ;  /* 0x000000ffff027224 */ /* 0x000fe200078e0004 */
[----:B------:R-:W-:-:S03]  /*1f50*/  LOP3.LUT R4, R3, 0x7ff00000, RZ, 0xc0, !PT ;  /* 0x7ff0000003047812 */ /* 0x000fc600078ec0ff */
[----:B------:R-:W-:Y:S01]  /*1f60*/  DFMA R22, R18, -R14, 1 ;  /* 0x3ff000001216742b */ /* 0x000fe2000000080e */
[----:B------:R-:W-:Y:S02]  /*1f70*/  MOV R16, R2 ;  /* 0x0000000200107202 */ /* 0x000fe40000000f00 */
[----:B------:R-:W-:Y:S01]  /*1f80*/  ISETP.GE.U32.AND P1, PT, R4, R9, PT ;  /* 0x000000090400720c */ /* 0x000fe20003f26070 */
[----:B------:R-:W-:-:S03]  /*1f90*/  IMAD.MOV.U32 R26, RZ, RZ, R4 ;  /* 0x000000ffff1a7224 */ /* 0x000fc600078e0004 */
[----:B------:R-:W-:Y:S01]  /*1fa0*/  SEL R17, R7, 0x63400000, !P1 ;  /* 0x6340000007117807 */ /* 0x000fe20004800000 */
[----:B------:R-:W-:Y:S01]  /*1fb0*/  DFMA R18, R18, R22, R18 ;  /* 0x000000161212722b */ /* 0x000fe20000000012 */
[----:B------:R-:W-:Y:S02]  /*1fc0*/  FSETP.GEU.AND P1, PT, |R3|, 1.469367938527859385e-39, PT ;  /* 0x001000000300780b */ /* 0x000fe40003f2e200 */
[----:B------:R-:W-:-:S11]  /*1fd0*/  LOP3.LUT R17, R17, 0x800fffff, R3, 0xf8, !PT ;  /* 0x800fffff11117812 */ /* 0x000fd600078ef803 */
[----:B------:R-:W-:Y:S05]  /*1fe0*/  @P1 BRA `(.L_x_116) ;  /* 0x0000000000201947 */ /* 0x000fea0003800000 */
[----:B------:R-:W-:Y:S02]  /*1ff0*/  LOP3.LUT R23, R13, 0x7ff00000, RZ, 0xc0, !PT ;  /* 0x7ff000000d177812 */ /* 0x000fe400078ec0ff */
[----:B------:R-:W-:Y:S02]  /*2000*/  MOV R22, RZ ;  /* 0x000000ff00167202 */ /* 0x000fe40000000f00 */
[----:B------:R-:W-:-:S04]  /*2010*/  ISETP.GE.U32.AND P1, PT, R4, R23, PT ;  /* 0x000000170400720c */ /* 0x000fc80003f26070 */
[----:B------:R-:W-:-:S04]  /*2020*/  SEL R23, R7, 0x63400000, !P1 ;  /* 0x6340000007177807 */ /* 0x000fc80004800000 */
[----:B------:R-:W-:-:S04]  /*2030*/  LOP3.LUT R23, R23, 0x80000000, R3, 0xf8, !PT ;  /* 0x8000000017177812 */ /* 0x000fc800078ef803 */
[----:B------:R-:W-:-:S06]  /*2040*/  LOP3.LUT R23, R23, 0x100000, RZ, 0xfc, !PT ;  /* 0x0010000017177812 */ /* 0x000fcc00078efcff */
[----:B------:R-:W-:-:S10]  /*2050*/  DFMA R16, R16, 2, -R22 ;  /* 0x400000001010782b */ /* 0x000fd40000000816 */
[----:B------:R-:W-:-:S07]  /*2060*/  LOP3.LUT R26, R17, 0x7ff00000, RZ, 0xc0, !PT ;  /* 0x7ff00000111a7812 */ /* 0x000fce00078ec0ff */
.L_x_116:
[----:B------:R-:W-:Y:S01]  /*2070*/  VIADD R24, R26, 0xffffffff ;  /* 0xffffffff1a187836 */ /* 0x000fe20000000000 */
[----:B------:R-:W-:Y:S01]  /*2080*/  @!P0 LOP3.LUT R9, R15, 0x7ff00000, RZ, 0xc0, !PT ;  /* 0x7ff000000f098812 */ /* 0x000fe200078ec0ff */
[----:B------:R-:W-:-:S03]  /*2090*/  DMUL R22, R18, R16 ;  /* 0x0000001012167228 */ /* 0x000fc60000000000 */
[----:B------:R-:W-:Y:S02]  /*20a0*/  ISETP.GT.U32.AND P0, PT, R24, 0x7feffffe, PT ;  /* 0x7feffffe1800780c */ /* 0x000fe40003f04070 */
[----:B------:R-:W-:-:S03]  /*20b0*/  IADD3 R27, PT, PT, R9, -0x1, RZ ;  /* 0xffffffff091b7810 */ /* 0x000fc60007ffe0ff */
[----:B------:R-:W-:Y:S01]  /*20c0*/  DFMA R24, R22, -R14, R16 ;  /* 0x8000000e1618722b */ /* 0x000fe20000000010 */
[----:B------:R-:W-:-:S07]  /*20d0*/  ISETP.GT.U32.OR P0, PT, R27, 0x7feffffe, P0 ;  /* 0x7feffffe1b00780c */ /* 0x000fce0000704470 */
[----:B------:R-:W-:-:S06]  /*20e0*/  DFMA R24, R18, R24, R22 ;  /* 0x000000181218722b */ /* 0x000fcc0000000016 */
[----:B------:R-:W-:Y:S05]  /*20f0*/  @P0 BRA `(.L_x_117) ;  /* 0x00000000006c0947 */ /* 0x000fea0003800000 */
[----:B------:R-:W-:-:S04]  /*2100*/  LOP3.LUT R3, R13, 0x7ff00000, RZ, 0xc0, !PT ;  /* 0x7ff000000d037812 */ /* 0x000fc800078ec0ff */
[CC--:B------:R-:W-:Y:S02]  /*2110*/  VIADDMNMX R2, R4.reuse, -R3.reuse, 0xb9600000, !PT ;  /* 0xb960000004027446 */ /* 0x0c0fe40007800903 */
[----:B------:R-:W-:Y:S02]  /*2120*/  ISETP.GE.U32.AND P0, PT, R4, R3, PT ;  /* 0x000000030400720c */ /* 0x000fe40003f06070 */
[----:B------:R-:W-:Y:S02]  /*2130*/  VIMNMX R2, PT, PT, R2, 0x46a00000, PT ;  /* 0x46a0000002027848 */ /* 0x000fe40003fe0100 */
[----:B------:R-:W-:-:S04]  /*2140*/  SEL R7, R7, 0x63400000, !P0 ;  /* 0x6340000007077807 */ /* 0x000fc80004000000 */
[----:B------:R-:W-:Y:S02]  /*2150*/  IADD3 R4, PT, PT, -R7, R2, RZ ;  /* 0x0000000207047210 */ /* 0x000fe40007ffe1ff */
[----:B------:R-:W-:-:S03]  /*2160*/  MOV R2, RZ ;  /* 0x000000ff00027202 */ /* 0x000fc60000000f00 */
[----:B------:R-:W-:-:S06]  /*2170*/  VIADD R3, R4, 0x7fe00000 ;  /* 0x7fe0000004037836 */ /* 0x000fcc0000000000 */
        /* <DEDUP_REMOVED lines=9> */
[----:B------:R-:W-:Y:S01]  /*2210*/  IMAD.MOV R3, RZ, RZ, -R4 ;  /* 0x000000ffff037224 */ /* 0x000fe200078e0a04 */
[----:B------:R-:W-:Y:S01]  /*2220*/  MOV R2, RZ ;  /* 0x000000ff00027202 */ /* 0x000fe20000000f00 */
        /* <DEDUP_REMOVED lines=8> */
.L_x_117:
[----:B------:R-:W-:-:S14]  /*22b0*/  DSETP.NAN.AND P0, PT, R2, R2, PT ;  /* 0x000000020200722a */ /* 0x000fdc0003f08000 */
[----:B------:R-:W-:Y:S05]  /*22c0*/  @P0 BRA `(.L_x_119) ;  /* 0x0000000000440947 */ /* 0x000fea0003800000 */
[----:B------:R-:W-:-:S14]  /*22d0*/  DSETP.NAN.AND P0, PT, R12, R12, PT ;  /* 0x0000000c0c00722a */ /* 0x000fdc0003f08000 */
[----:B------:R-:W-:Y:S05]  /*22e0*/  @P0 BRA `(.L_x_120) ;  /* 0x0000000000300947 */ /* 0x000fea0003800000 */
[----:B------:R-:W-:Y:S01]  /*22f0*/  ISETP.NE.AND P0, PT, R26, R9, PT ;  /* 0x000000091a00720c */ /* 0x000fe20003f05270 */
[----:B------:R-:W-:Y:S01]  /*2300*/  IMAD.MOV.U32 R19, RZ, RZ, -0x80000 ;  /* 0xfff80000ff137424 */ /* 0x000fe200078e00ff */
[----:B------:R-:W-:-:S11]  /*2310*/  MOV R18, 0x0 ;  /* 0x0000000000127802 */ /* 0x000fd60000000f00 */
[----:B------:R-:W-:Y:S05]  /*2320*/  @!P0 BRA `(.L_x_118) ;  /* 0x0000000000348947 */ /* 0x000fea0003800000 */
[----:B------:R-:W-:Y:S02]  /*2330*/  ISETP.NE.AND P0, PT, R26, 0x7ff00000, PT ;  /* 0x7ff000001a00780c */ /* 0x000fe40003f05270 */
[----:B------:R-:W-:Y:S02]  /*2340*/  LOP3.LUT R19, R3, 0x80000000, R13, 0x48, !PT ;  /* 0x8000000003137812 */ /* 0x000fe400078e480d */
[----:B------:R-:W-:-:S13]  /*2350*/  ISETP.EQ.OR P0, PT, R9, RZ, !P0 ;  /* 0x000000ff0900720c */ /* 0x000fda0004702670 */
[----:B------:R-:W-:Y:S02]  /*2360*/  @P0 LOP3.LUT R2, R19, 0x7ff00000, RZ, 0xfc, !PT ;  /* 0x7ff0000013020812 */ /* 0x000fe400078efcff */
[----:B------:R-:W-:Y:S02]  /*2370*/  @!P0 MOV R18, RZ ;  /* 0x000000ff00128202 */ /* 0x000fe40000000f00 */
[----:B------:R-:W-:Y:S01]  /*2380*/  @P0 MOV R18, RZ ;  /* 0x000000ff00120202 */ /* 0x000fe20000000f00 */
[----:B------:R-:W-:Y:S01]  /*2390*/  @P0 IMAD.MOV.U32 R19, RZ, RZ, R2 ;  /* 0x000000ffff130224 */ /* 0x000fe200078e0002 */
[----:B------:R-:W-:Y:S06]  /*23a0*/  BRA `(.L_x_118) ;  /* 0x0000000000147947 */ /* 0x000fec0003800000 */
.L_x_120:
[----:B------:R-:W-:Y:S02]  /*23b0*/  LOP3.LUT R19, R13, 0x80000, RZ, 0xfc, !PT ;  /* 0x000800000d137812 */ /* 0x000fe400078efcff */
[----:B------:R-:W-:Y:S01]  /*23c0*/  MOV R18, R12 ;  /* 0x0000000c00127202 */ /* 0x000fe20000000f00 */
[----:B------:R-:W-:Y:S06]  /*23d0*/  BRA `(.L_x_118) ;  /* 0x0000000000087947 */ /* 0x000fec0003800000 */
.L_x_119:
[----:B------:R-:W-:Y:S02]  /*23e0*/  LOP3.LUT R19, R3, 0x80000, RZ, 0xfc, !PT ;  /* 0x0008000003137812 */ /* 0x000fe400078efcff */
[----:B------:R-:W-:-:S07]  /*23f0*/  MOV R18, R2 ;  /* 0x0000000200127202 */ /* 0x000fce0000000f00 */
.L_x_118:
[----:B------:R-:W-:Y:S01]  /*2400*/  IMAD.MOV.U32 R2, RZ, RZ, R0 ;  /* 0x000000ffff027224 */ /* 0x000fe200078e0000 */
[----:B------:R-:W-:Y:S02]  /*2410*/  MOV R3, 0x0 ;  /* 0x0000000000037802 */ /* 0x000fe40000000f00 */
[----:B------:R-:W-:Y:S02]  /*2420*/  R2UR UR4, R18 ;  /* 0x00000000120472ca */ /* 0x000fe400000e0000 */
[----:B------:R-:W-:Y:S01]  /*2430*/  R2UR UR5, R19 ;  /* 0x00000000130572ca */ /* 0x000fe200000e0000 */
[----:B------:R-:W-:-:S14]  /*2440*/  RET.REL.NODEC R2 `(_Z6gatherP6float2S0_PfS1_ifiii) ;  /* 0xffffffd802ec7950 */ /* 0x000fdc0003c3ffff */
        .weak           $__internal_6_$__cuda_sm20_sqrt_rn_f32_slowpath
        .type           $__internal_6_$__cuda_sm20_sqrt_rn_f32_slowpath,@function
        .size           $__internal_6_$__cuda_sm20_sqrt_rn_f32_slowpath,($__internal_7_$__cuda_sm3x_div_rn_noftz_f32_slowpath - $__internal_6_$__cuda_sm20_sqrt_rn_f32_slowpath)
$__internal_6_$__cuda_sm20_sqrt_rn_f32_slowpath:
[----:B------:R-:W-:-:S13]  /*2450*/  LOP3.LUT P0, RZ, R0, 0x7fffffff, RZ, 0xc0, !PT ;  /* 0x7fffffff00ff7812 */ /* 0x000fda000780c0ff */
[----:B------:R-:W-:Y:S01]  /*2460*/  @!P0 MOV R2, R0 ;  /* 0x0000000000028202 */ /* 0x000fe20000000f00 */
[----:B------:R-:W-:Y:S06]  /*2470*/  @!P0 BRA `(.L_x_121) ;  /* 0x0000000000448947 */ /* 0x000fec0003800000 */
[----:B------:R-:W-:-:S13]  /*2480*/  FSETP.GEU.FTZ.AND P0, PT, R0, RZ, PT ;  /* 0x000000ff0000720b */ /* 0x000fda0003f1e000 */
[----:B------:R-:W-:Y:S01]  /*2490*/  @!P0 IMAD.MOV.U32 R2, RZ, RZ, 0x7fffffff ;  /* 0x7fffffffff028424 */ /* 0x000fe200078e00ff */
[----:B------:R-:W-:Y:S06]  /*24a0*/  @!P0 BRA `(.L_x_121) ;  /* 0x0000000000388947 */ /* 0x000fec0003800000 */
[----:B------:R-:W-:-:S13]  /*24b0*/  FSETP.GTU.FTZ.AND P0, PT, |R0|, +INF , PT ;  /* 0x7f8000000000780b */ /* 0x000fda0003f1c200 */
[----:B------:R-:W-:Y:S01]  /*24c0*/  @P0 FADD.FTZ R2, R0, 1 ;  /* 0x3f80000000020421 */ /* 0x000fe20000010000 */
[----:B------:R-:W-:Y:S06]  /*24d0*/  @P0 BRA `(.L_x_121) ;  /* 0x00000000002c0947 */ /* 0x000fec0003800000 */
[----:B------:R-:W-:-:S13]  /*24e0*/  FSETP.NEU.FTZ.AND P0, PT, |R0|, +INF , PT ;  /* 0x7f8000000000780b */ /* 0x000fda0003f1d200 */
[----:B------:R-:W-:Y:S01]  /*24f0*/  @!P0 MOV R2, R0 ;  /* 0x0000000000028202 */ /* 0x000fe20000000f00 */
        /* <DEDUP_REMOVED lines=9> */
.L_x_121:
[----:B------:R-:W-:Y:S01]  /*2590*/  HFMA2 R3, -RZ, RZ, 0, 0 ;  /* 0x00000000ff037431 */ /* 0x000fe200000001ff */
[----:B------:R-:W-:Y:S01]  /*25a0*/  MOV R0, R2 ;  /* 0x0000000200007202 */ /* 0x000fe20000000f00 */
[----:B------:R-:W-:-:S04]  /*25b0*/  IMAD.MOV.U32 R2, RZ, RZ, R4 ;  /* 0x000000ffff027224 */ /* 0x000fc800078e0004 */
[----:B------:R-:W-:Y:S05]  /*25c0*/  RET.REL.NODEC R2 `(_Z6gatherP6float2S0_PfS1_ifiii) ;  /* 0xffffffd8028c7950 */ /* 0x000fea0003c3ffff */
        .weak           $__internal_7_$__cuda_sm3x_div_rn_noftz_f32_slowpath
        .type           $__internal_7_$__cuda_sm3x_div_rn_noftz_f32_slowpath,@function
        .size           $__internal_7_$__cuda_sm3x_div_rn_noftz_f32_slowpath,(.L_x_203 - $__internal_7_$__cuda_sm3x_div_rn_noftz_f32_slowpath)
$__internal_7_$__cuda_sm3x_div_rn_noftz_f32_slowpath:
[----:B------:R-:W-:Y:S01]  /*25d0*/  SHF.R.U32.HI R19, RZ, 0x17, R25 ;  /* 0x00000017ff137819 */ /* 0x000fe20000011619 */
[----:B------:R-:W-:Y:S01]  /*25e0*/  BSSY.RECONVERGENT B1, `(.L_x_122) ;  /* 0x0000062000017945 */ /* 0x000fe20003800200 */
[----:B------:R-:W-:Y:S02]  /*25f0*/  SHF.R.U32.HI R24, RZ, 0x17, R27 ;  /* 0x00000017ff187819 */ /* 0x000fe4000001161b */
[----:B------:R-:W-:Y:S02]  /*2600*/  LOP3.LUT R19, R19, 0xff, RZ, 0xc0, !PT ;  /* 0x000000ff13137812 */ /* 0x000fe400078ec0ff */
[----:B------:R-:W-:Y:S02]  /*2610*/  LOP3.LUT R24, R24, 0xff, RZ, 0xc0, !PT ;  /* 0x000000ff18187812 */ /* 0x000fe400078ec0ff */
[----:B------:R-:W-:-:S03]  /*2620*/  IADD3 R0, PT, PT, R19, -0x1, RZ ;  /* 0xffffffff13007810 */ /* 0x000fc60007ffe0ff */
[----:B------:R-:W-:Y:S01]  /*2630*/  VIADD R23, R24, 0xffffffff ;  /* 0xffffffff18177836 */ /* 0x000fe20000000000 */
        /* <DEDUP_REMOVED lines=10> */
[----:B------:R-:W-:Y:S02]  /*26e0*/  FSETP.NEU.FTZ.AND P2, PT, |R27|, +INF , PT ;  /* 0x7f8000001b00780b */ /* 0x000fe40003f5d200 */
        /* <DEDUP_REMOVED lines=16> */
.L_x_123:
[----:B------:R-:W-:Y:S01]  /*27f0*/  LEA R28, R19, 0xc0800000, 0x17 ;  /* 0xc0800000131c7811 */ /* 0x000fe200078eb8ff */
[----:B------:R-:W-:Y:S01]  /*2800*/  VIADD R24, R24, 0xffffff81 ;  /* 0xffffff8118187836 */ /* 0x000fe20000000000 */
[----:B------:R-:W-:Y:S02]  /*2810*/  BSSY.RECONVERGENT B2, `(.L_x_128) ;  /* 0x0000035000027945 */ /* 0x000fe40003800200 */
[----:B------:R-:W-:-:S04]  /*2820*/  IADD3 R28, PT, PT, -R28, R25, RZ ;  /* 0x000000191c1c7210 */ /* 0x000fc80007ffe1ff */
[----:B------:R-:W0:Y:S01]  /*2830*/  MUFU.RCP R0, R28 ;  /* 0x0000001c00007308 */ /* 0x000e220000001000 */
[----:B------:R-:W-:-:S04]  /*2840*/  FADD.FTZ R25, -R28, -RZ ;  /* 0x800000ff1c197221 */ /* 0x000fc80000010100 */
[----:B0-----:R-:W-:-:S04]  /*2850*/  FFMA R23, R0, R25, 1 ;  /* 0x3f80000000177423 */ /* 0x001fc80000000019 */
[----:B------:R-:W-:Y:S01]  /*2860*/  FFMA R23, R0, R23, R0 ;  /* 0x0000001700177223 */ /* 0x000fe20000000000 */
[----:B------:R-:W-:-:S04]  /*2870*/  IMAD R0, R24, -0x800000, R27 ;  /* 0xff80000018007824 */ /* 0x000fc800078e021b */
[----:B------:R-:W-:-:S04]  /*2880*/  FFMA R26, R0, R23, RZ ;  /* 0x00000017001a7223 */ /* 0x000fc800000000ff */
[----:B------:R-:W-:-:S04]  /*2890*/  FFMA R27, R25, R26, R0 ;  /* 0x0000001a191b7223 */ /* 0x000fc80000000000 */
[----:B------:R-:W-:Y:S01]  /*28a0*/  FFMA R26, R23, R27, R26 ;  /* 0x0000001b171a7223 */ /* 0x000fe2000000001a */
[----:B------:R-:W-:-:S03]  /*28b0*/  IADD3 R27, PT, PT, R24, 0x7f, -R19 ;  /* 0x0000007f181b7810 */ /* 0x000fc60007ffe813 */
[----:B------:R-:W-:Y:S01]  /*28c0*/  FFMA R25, R25, R26, R0 ;  /* 0x0000001a19197223 */ /* 0x000fe20000000000 */
[----:B------:R-:W-:-:S03]  /*28d0*/  IADD3 R27, PT, PT, R27, R22, RZ ;  /* 0x000000161b1b7210 */ /* 0x000fc60007ffe0ff */
        /* <DEDUP_REMOVED lines=15> */
[CCC-:B------:R-:W-:Y:S01]  /*29d0*/  FFMA.RP R24, R23.reuse, R25.reuse, R26.reuse ;  /* 0x0000001917187223 */ /* 0x1c0fe2000000801a */
[----:B------:R-:W-:Y:S01]  /*29e0*/  FFMA.RM R25, R23, R25, R26 ;  /* 0x0000001917197223 */ /* 0x000fe2000000401a */
[C---:B------:R-:W-:Y:S02]  /*29f0*/  IADD3 R23, PT, PT, R19.reuse, 0x20, RZ ;  /* 0x0000002013177810 */ /* 0x040fe40007ffe0ff */
[----:B------:R-:W-:Y:S02]  /*2a00*/  LOP3.LUT R22, R22, 0x7fffff, RZ, 0xc0, !PT ;  /* 0x007fffff16167812 */ /* 0x000fe400078ec0ff */
[C---:B------:R-:W-:Y:S02]  /*2a10*/  ISETP.NE.AND P2, PT, R19.reuse, RZ, PT ;  /* 0x000000ff1300720c */ /* 0x040fe40003f45270 */
[----:B------:R-:W-:Y:S02]  /*2a20*/  LOP3.LUT R22, R22, 0x800000, RZ, 0xfc, !PT ;  /* 0x0080000016167812 */ /* 0x000fe400078efcff */
[----:B------:R-:W-:-:S02]  /*2a30*/  ISETP.NE.AND P1, PT, R19, RZ, PT ;  /* 0x000000ff1300720c */ /* 0x000fc40003f25270 */
        /* <DEDUP_REMOVED lines=14> */
.L_x_130:
[----:B------:R-:W-:-:S04]  /*2b20*/  LOP3.LUT R0, R0, 0x80000000, RZ, 0xc0, !PT ;  /* 0x8000000000007812 */ /* 0x000fc800078ec0ff */
[----:B------:R-:W-:Y:S01]  /*2b30*/  LOP3.LUT R0, R0, 0x7f800000, RZ, 0xfc, !PT ;  /* 0x7f80000000007812 */ /* 0x000fe200078efcff */
[----:B------:R-:W-:Y:S06]  /*2b40*/  BRA `(.L_x_131) ;  /* 0x0000000000047947 */ /* 0x000fec0003800000 */
.L_x_129:
[----:B------:R-:W-:-:S07]  /*2b50*/  LEA R0, R27, R0, 0x17 ;  /* 0x000000001b007211 */ /* 0x000fce00078eb8ff */
.L_x_131:
[----:B------:R-:W-:Y:S05]  /*2b60*/  BSYNC.RECONVERGENT B2 ;  /* 0x0000000000027941 */ /* 0x000fea0003800200 */
.L_x_128:
[----:B------:R-:W-:Y:S05]  /*2b70*/  BRA `(.L_x_132) ;  /* 0x0000000000207947 */ /* 0x000fea0003800000 */
.L_x_127:
[----:B------:R-:W-:-:S04]  /*2b80*/  LOP3.LUT R25, R25, 0x80000000, R27, 0x48, !PT ;  /* 0x8000000019197812 */ /* 0x000fc800078e481b */
[----:B------:R-:W-:Y:S01]  /*2b90*/  LOP3.LUT R0, R25, 0x7f800000, RZ, 0xfc, !PT ;  /* 0x7f80000019007812 */ /* 0x000fe200078efcff */
[----:B------:R-:W-:Y:S06]  /*2ba0*/  BRA `(.L_x_132) ;  /* 0x0000000000147947 */ /* 0x000fec0003800000 */
.L_x_126:
[----:B------:R-:W-:Y:S01]  /*2bb0*/  LOP3.LUT R0, R25, 0x80000000, R27, 0x48, !PT ;  /* 0x8000000019007812 */ /* 0x000fe200078e481b */
[----:B------:R-:W-:Y:S06]  /*2bc0*/  BRA `(.L_x_132) ;  /* 0x00000000000c7947 */ /* 0x000fec0003800000 */
.L_x_125:
[----:B------:R-:W0:Y:S01]  /*2bd0*/  MUFU.RSQ R0, -QNAN ;  /* 0xffc0000000007908 */ /* 0x000e220000001400 */
[----:B------:R-:W-:Y:S05]  /*2be0*/  BRA `(.L_x_132) ;  /* 0x0000000000047947 */ /* 0x000fea0003800000 */
.L_x_124:
[----:B------:R-:W-:-:S07]  /*2bf0*/  FADD.FTZ R0, R27, R25 ;  /* 0x000000191b007221 */ /* 0x000fce0000010000 */
.L_x_132:
[----:B------:R-:W-:Y:S05]  /*2c00*/  BSYNC.RECONVERGENT B1 ;  /* 0x0000000000017941 */ /* 0x000fea0003800200 */
.L_x_122:
[----:B------:R-:W-:-:S04]  /*2c10*/  HFMA2 R19, -RZ, RZ, 0, 0 ;  /* 0x00000000ff137431 */ /* 0x000fc800000001ff */
[----:B0-----:R-:W-:Y:S05]  /*2c20*/  RET.REL.NODEC R18 `(_Z6gatherP6float2S0_PfS1_ifiii) ;  /* 0xffffffd012f47950 */ /* 0x001fea0003c3ffff */
.L_x_133:
        /* <DEDUP_REMOVED lines=13> */
.L_x_203:


//--------------------- .text._Z6takexyPfS_S_ii   --------------------------
	.section	.text._Z6takexyPfS_S_ii,"ax",@progbits
	.align	128
        .global         _Z6takexyPfS_S_ii
        .type           _Z6takexyPfS_S_ii,@function
        .size           _Z6takexyPfS_S_ii,(.L_x_204 - _Z6takexyPfS_S_ii)
        .other          _Z6takexyPfS_S_ii,@"STO_CUDA_ENTRY STV_DEFAULT"
_Z6takexyPfS_S_ii:
.text._Z6takexyPfS_S_ii:
        /* <DEDUP_REMOVED lines=8> */
[----:B0-----:R-:W-:-:S05]  /*0080*/  IMAD R7, R7, UR7, R0 ;  /* 0x0000000707077c24 */ /* 0x001fca000f8e0200 */
[----:B--2---:R-:W-:Y:S01]  /*0090*/  ISETP.GE.AND P0, PT, R7, UR5, PT ;  /* 0x0000000507007c0c */ /* 0x004fe2000bf06270 */
[----:B-1----:R-:W-:-:S05]  /*00a0*/  IMAD R2, R2, UR6, R3 ;  /* 0x0000000602027c24 */ /* 0x002fca000f8e0203 */
[----:B------:R-:W-:-:S13]  /*00b0*/  ISETP.GE.OR P0, PT, R2, UR4, P0 ;  /* 0x0000000402007c0c */ /* 0x000fda0008706670 */
[----:B------:R-:W-:Y:S05]  /*00c0*/  @P0 EXIT ;  /* 0x000000000000094d */ /* 0x000fea0003800000 */
[----:B------:R-:W-:Y:S01]  /*00d0*/  I2FP.F32.S32 R3, UR4 ;  /* 0x0000000400037c45 */ /* 0x000fe20008201400 */
[----:B------:R-:W-:Y:S01]  /*00e0*/  ULEA.HI UR4, UR4, UR4, URZ, 0x1 ;  /* 0x0000000404047291 */ /* 0x000fe2000f8f08ff */
[----:B------:R-:W-:Y:S01]  /*00f0*/  BSSY.RECONVERGENT B0, `(.L_x_134) ;  /* 0x0000010000007945 */ /* 0x000fe20003800200 */
[----:B------:R-:W0:Y:S01]  /*0100*/  LDCU.64 UR6, c[0x0][0x358] ;  /* 0x00006b00ff0677ac */ /* 0x000e220008000a00 */
[----:B------:R-:W1:Y:S01]  /*0110*/  MUFU.RCP R4, R3 ;  /* 0x0000000300047308 */ /* 0x000e620000001000 */
[----:B------:R-:W-:-:S06]  /*0120*/  USHF.R.S32.HI UR4, URZ, 0x1, UR4 ;  /* 0x00000001ff047899 */ /* 0x000fcc0008011404 */
[----:B------:R-:W-:-:S05]  /*0130*/  VIADD R0, R2, -UR4 ;  /* 0x8000000402007c36 */ /* 0x000fca0008000000 */
[----:B------:R-:W-:Y:S01]  /*0140*/  I2FP.F32.S32 R0, R0 ;  /* 0x0000000000007245 */ /* 0x000fe20000201400 */
[----:B-1----:R-:W-:-:S03]  /*0150*/  FFMA R5, -R3, R4, 1 ;  /* 0x3f80000003057423 */ /* 0x002fc60000000104 */
[----:B------:R-:W1:Y:S01]  /*0160*/  FCHK P0, R0, R3 ;  /* 0x0000000300007302 */ /* 0x000e620000000000 */
[----:B------:R-:W-:-:S04]  /*0170*/  FFMA R5, R4, R5, R4 ;  /* 0x0000000504057223 */ /* 0x000fc80000000004 */
[----:B------:R-:W-:-:S04]  /*0180*/  FFMA R4, R0, R5, RZ ;  /* 0x0000000500047223 */ /* 0x000fc800000000ff */
[----:B------:R-:W-:-:S04]  /*0190*/  FFMA R6, -R3, R4, R0 ;  /* 0x0000000403067223 */ /* 0x000fc80000000100 */
[----:B------:R-:W-:Y:S01]  /*01a0*/  FFMA R9, R5, R6, R4 ;  /* 0x0000000605097223 */ /* 0x000fe20000000004 */
[----:B01----:R-:W-:Y:S06]  /*01b0*/  @!P0 BRA `(.L_x_135) ;  /* 0x00000000000c8947 */ /* 0x003fec0003800000 */
[----:B------:R-:W-:-:S07]  /*01c0*/  MOV R10, 0x1e0 ;  /* 0x000001e0000a7802 */ /* 0x000fce0000000f00 */
[----:B------:R-:W-:Y:S05]  /*01d0*/  CALL.REL.NOINC `($__internal_8_$__cuda_sm3x_div_rn_noftz_f32_slowpath) ;  /* 0x0000000000c07944 */ /* 0x000fea0003c00000 */
[----:B------:R-:W-:-:S07]  /*01e0*/  IMAD.MOV.U32 R9, RZ, RZ, R0 ;  /* 0x000000ffff097224 */ /* 0x000fce00078e0000 */
.L_x_135:
[----:B------:R-:W-:Y:S05]  /*01f0*/  BSYNC.RECONVERGENT B0 ;  /* 0x0000000000007941 */ /* 0x000fea0003800200 */
.L_x_134:
[----:B------:R-:W0:Y:S01]  /*0200*/  LDC.64 R4, c[0x0][0x390] ;  /* 0x0000e400ff047b82 */ /* 0x000e220000000a00 */
[----:B------:R-:W1:Y:S07]  /*0210*/  LDCU UR5, c[0x0][0x398] ;  /* 0x00007300ff0577ac */ /* 0x000e6e0008000800 */
[----:B------:R-:W2:Y:S01]  /*0220*/  LDC.64 R10, c[0x0][0x380] ;  /* 0x0000e000ff0a7b82 */ /* 0x000ea20000000a00 */
[----:B0-----:R-:W-:-:S05]  /*0230*/  IMAD.WIDE.U32 R4, R7, 0x4, R4 ;  /* 0x0000000407047825 */ /* 0x001fca00078e0004 */
[----:B------:R-:W3:Y:S01]  /*0240*/  LDG.E R0, desc[UR6][R4.64] ;  /* 0x0000000604007981 */ /* 0x000ee2000c1e1900 */
[----:B------:R-:W0:Y:S01]  /*0250*/  MUFU.RCP R14, R3 ;  /* 0x00000003000e7308 */ /* 0x000e220000001000 */
[----:B-1----:R-:W-:Y:S01]  /*0260*/  IMAD R8, R7, UR5, R2 ;  /* 0x0000000507087c24 */ /* 0x002fe2000f8e0202 */
[----:B------:R-:W-:Y:S01]  /*0270*/  IADD3 R2, PT, PT, -R2, UR4, RZ ;  /* 0x0000000402027c10 */ /* 0x000fe2000fffe1ff */
[----:B------:R-:W-:Y:S02]  /*0280*/  BSSY.RECONVERGENT B0, `(.L_x_136) ;  /* 0x0000011000007945 */ /* 0x000fe40003800200 */
[----:B--2---:R-:W-:Y:S01]  /*0290*/  IMAD.WIDE R6, R8, 0x4, R10 ;  /* 0x0000000408067825 */ /* 0x004fe200078e020a */
[----:B------:R-:W-:-:S04]  /*02a0*/  I2FP.F32.S32 R2, R2 ;  /* 0x0000000200027245 */ /* 0x000fc80000201400 */
[----:B------:R-:W-:Y:S01]  /*02b0*/  FCHK P0, R2, R3 ;  /* 0x0000000302007302 */ /* 0x000fe20000000000 */
[----:B0-----:R-:W-:Y:S01]  /*02c0*/  FFMA R11, -R3, R14, 1 ;  /* 0x3f800000030b7423 */ /* 0x001fe2000000010e */
[----:B---3--:R-:W-:-:S06]  /*02d0*/  FMUL.RZ R12, R0, 0.15915493667125701904 ;  /* 0x3e22f983000c7820 */ /* 0x008fcc000040c000 */
[----:B------:R-:W0:Y:S02]  /*02e0*/  MUFU.COS R0, R12 ;  /* 0x0000000c00007308 */ /* 0x000e240000000000 */
[----:B0-----:R-:W-:Y:S01]  /*02f0*/  FMUL R9, R0, R9 ;  /* 0x0000000900097220 */ /* 0x001fe20000400000 */
[----:B------:R-:W-:-:S04]  /*0300*/  FFMA R0, R14, R11, R14 ;  /* 0x0000000b0e007223 */ /* 0x000fc8000000000e */
[----:B------:R0:W-:Y:S01]  /*0310*/  STG.E desc[UR6][R6.64], R9 ;  /* 0x0000000906007986 */ /* 0x0001e2000c101906 */
[----:B------:R-:W-:-:S04]  /*0320*/  FFMA R11, R0, R2, RZ ;  /* 0x00000002000b7223 */ /* 0x000fc800000000ff */
[----:B------:R-:W-:-:S04]  /*0330*/  FFMA R10, -R3, R11, R2 ;  /* 0x0000000b030a7223 */ /* 0x000fc80000000102 */
[----:B------:R-:W-:Y:S01]  /*0340*/  FFMA R0, R0, R10, R11 ;  /* 0x0000000a00007223 */ /* 0x000fe2000000000b */
[----:B------:R-:W-:Y:S06]  /*0350*/  @!P0 BRA `(.L_x_137) ;  /* 0x00000000000c8947 */ /* 0x000fec0003800000 */
[----:B------:R-:W-:Y:S01]  /*0360*/  IMAD.MOV.U32 R0, RZ, RZ, R2 ;  /* 0x000000ffff007224 */ /* 0x000fe200078e0002 */
[----:B------:R-:W-:-:S07]  /*0370*/  MOV R10, 0x390 ;  /* 0x00000390000a7802 */ /* 0x000fce0000000f00 */
[----:B0-----:R-:W-:Y:S05]  /*0380*/  CALL.REL.NOINC `($__internal_8_$__cuda_sm3x_div_rn_noftz_f32_slowpath) ;  /* 0x0000000000547944 */ /* 0x001fea0003c00000 */
.L_x_137:
[----:B------:R-:W-:Y:S05]  /*0390*/  BSYNC.RECONVERGENT B0 ;  /* 0x0000000000007941 */ /* 0x000fea0003800200 */
.L_x_136:
[----:B------:R-:W2:Y:S01]  /*03a0*/  LDG.E R4, desc[UR6][R4.64] ;  /* 0x0000000604047981 */ /* 0x000ea2000c1e1900 */
[----:B------:R-:W0:Y:S02]  /*03b0*/  LDC.64 R2, c[0x0][0x388] ;  /* 0x0000e200ff027b82 */ /* 0x000e240000000a00 */
[----:B0-----:R-:W-:-:S04]  /*03c0*/  IMAD.WIDE R8, R8, 0x4, R2 ;  /* 0x0000000408087825 */ /* 0x001fc800078e0202 */
[----:B--2---:R-:W-:-:S04]  /*03d0*/  FMUL.RZ R10, R4, 0.15915493667125701904 ;  /* 0x3e22f983040a7820 */ /* 0x004fc8000040c000 */
[----:B------:R-:W0:Y:S02]  /*03e0*/  MUFU.SIN R11, R10 ;  /* 0x0000000a000b7308 */ /* 0x000e240000000400 */
[----:B0-----:R-:W-:-:S05]  /*03f0*/  FMUL R11, R11, R0 ;  /* 0x000000000b0b7220 */ /* 0x001fca0000400000 */
[----:B------:R0:W-:Y:S04]  /*0400*/  STG.E desc[UR6][R8.64], R11 ;  /* 0x0000000b08007986 */ /* 0x0001e8000c101906 */
[----:B------:R-:W2:Y:S01]  /*0410*/  LDG.E R0, desc[UR6][R6.64] ;  /* 0x0000000606007981 */ /* 0x000ea2000c1e1900 */
[----:B------:R-:W-:Y:S01]  /*0420*/  BSSY.RECONVERGENT B0, `(.L_x_138) ;  /* 0x0000006000007945 */ /* 0x000fe20003800200 */
[----:B--2---:R-:W-:-:S13]  /*0430*/  FSETP.GE.AND P0, PT, R0, 0.5, PT ;  /* 0x3f0000000000780b */ /* 0x004fda0003f06000 */
[----:B0-----:R-:W-:Y:S05]  /*0440*/  @!P0 BRA `(.L_x_139) ;  /* 0x00000000000c8947 */ /* 0x001fea0003800000 */
[----:B------:R-:W-:-:S05]  /*0450*/  IMAD.MOV.U32 R3, RZ, RZ, 0x3efffeb0 ;  /* 0x3efffeb0ff037424 */ /* 0x000fca00078e00ff */
[----:B------:R0:W-:Y:S04]  /*0460*/  STG.E desc[UR6][R6.64], R3 ;  /* 0x0000000306007986 */ /* 0x0001e8000c101906 */
[----:B------:R0:W5:Y:S02]  /*0470*/  LDG.E R11, desc[UR6][R8.64] ;  /* 0x00000006080b7981 */ /* 0x000164000c1e1900 */
.L_x_139:
[----:B------:R-:W-:Y:S05]  /*0480*/  BSYNC.RECONVERGENT B0 ;  /* 0x0000000000007941 */ /* 0x000fea0003800200 */
.L_x_138:
[----:B-----5:R-:W-:-:S13]  /*0490*/  FSETP.GE.AND P0, PT, R11, 0.5, PT ;  /* 0x3f0000000b00780b */ /* 0x020fda0003f06000 */
[----:B------:R-:W-:Y:S05]  /*04a0*/  @!P0 EXIT ;  /* 0x000000000000894d */ /* 0x000fea0003800000 */
[----:B0-----:R-:W-:-:S05]  /*04b0*/  IMAD.MOV.U32 R3, RZ, RZ, 0x3efffeb0 ;  /* 0x3efffeb0ff037424 */ /* 0x001fca00078e00ff */
[----:B------:R-:W-:Y:S01]  /*04c0*/  STG.E desc[UR6][R8.64], R3 ;  /* 0x0000000308007986 */ /* 0x000fe2000c101906 */
[----:B------:R-:W-:Y:S05]  /*04d0*/  EXIT ;  /* 0x000000000000794d */ /* 0x000fea0003800000 */
        .weak           $__internal_8_$__cuda_sm3x_div_rn_noftz_f32_slowpath
        .type           $__internal_8_$__cuda_sm3x_div_rn_noftz_f32_slowpath,@function
        .size           $__internal_8_$__cuda_sm3x_div_rn_noftz_f32_slowpath,(.L_x_204 - $__internal_8_$__cuda_sm3x_div_rn_noftz_f32_slowpath)
$__internal_8_$__cuda_sm3x_div_rn_noftz_f32_slowpath:
[--C-:B------:R-:W-:Y:S01]  /*04e0*/  SHF.R.U32.HI R11, RZ, 0x17, R3.reuse ;  /* 0x00000017ff0b7819 */ /* 0x100fe20000011603 */
[----:B------:R-:W-:Y:S01]  /*04f0*/  BSSY.RECONVERGENT B1, `(.L_x_140) ;  /* 0x0000063000017945 */ /* 0x000fe20003800200 */
[----:B------:R-:W-:Y:S01]  /*0500*/  SHF.R.U32.HI R9, RZ, 0x17, R0 ;  /* 0x00000017ff097819 */ /* 0x000fe20000011600 */
[----:B------:R-:W-:Y:S01]  /*0510*/  IMAD.MOV.U32 R13, RZ, RZ, R3 ;  /* 0x000000ffff0d7224 */ /* 0x000fe200078e0003 */
        /* <DEDUP_REMOVED lines=31> */
.L_x_141:
[----:B------:R-:W-:Y:S01]  /*0710*/  LEA R12, R11, 0xc0800000, 0x17 ;  /* 0xc08000000b0c7811 */ /* 0x000fe200078eb8ff */
[----:B------:R-:W-:Y:S04]  /*0720*/  BSSY.RECONVERGENT B2, `(.L_x_146) ;  /* 0x0000036000027945 */ /* 0x000fe80003800200 */
[----:B------:R-:W-:Y:S02]  /*0730*/  IMAD.IADD R13, R13, 0x1, -R12 ;  /* 0x000000010d0d7824 */ /* 0x000fe400078e0a0c */
[----:B------:R-:W-:Y:S02]  /*0740*/  VIADD R12, R16, 0xffffff81 ;  /* 0xffffff81100c7836 */ /* 0x000fe40000000000 */
[----:B------:R-:W0:Y:S01]  /*0750*/  MUFU.RCP R14, R13 ;  /* 0x0000000d000e7308 */ /* 0x000e220000001000 */
[----:B------:R-:W-:Y:S01]  /*0760*/  FADD.FTZ R15, -R13, -RZ ;  /* 0x800000ff0d0f7221 */ /* 0x000fe20000010100 */
[C---:B------:R-:W-:Y:S01]  /*0770*/  IMAD R0, R12.reuse, -0x800000, R0 ;  /* 0xff8000000c007824 */ /* 0x040fe200078e0200 */
[----:B------:R-:W-:-:S05]  /*0780*/  IADD3 R12, PT, PT, R12, 0x7f, -R11 ;  /* 0x0000007f0c0c7810 */ /* 0x000fca0007ffe80b */
[----:B------:R-:W-:Y:S02]  /*0790*/  IMAD.IADD R12, R12, 0x1, R9 ;  /* 0x000000010c0c7824 */ /* 0x000fe400078e0209 */
        /* <DEDUP_REMOVED lines=21> */
[-CC-:B------:R-:W-:Y:S01]  /*08f0*/  FFMA.RM R12, R19, R15.reuse, R14.reuse ;  /* 0x0000000f130c7223 */ /* 0x180fe2000000400e */
[C---:B------:R-:W-:Y:S02]  /*0900*/  ISETP.NE.AND P2, PT, R13.reuse, RZ, PT ;  /* 0x000000ff0d00720c */ /* 0x040fe40003f45270 */
[----:B------:R-:W-:Y:S02]  /*0910*/  ISETP.NE.AND P1, PT, R13, RZ, PT ;  /* 0x000000ff0d00720c */ /* 0x000fe40003f25270 */
[----:B------:R-:W-:Y:S01]  /*0920*/  LOP3.LUT R11, R9, 0x7fffff, RZ, 0xc0, !PT ;  /* 0x007fffff090b7812 */ /* 0x000fe200078ec0ff */
[----:B------:R-:W-:Y:S01]  /*0930*/  FFMA.RP R9, R19, R15, R14 ;  /* 0x0000000f13097223 */ /* 0x000fe2000000800e */
[----:B------:R-:W-:Y:S02]  /*0940*/  VIADD R14, R13, 0x20 ;  /* 0x000000200d0e7836 */ /* 0x000fe40000000000 */
[----:B------:R-:W-:Y:S01]  /*0950*/  LOP3.LUT R11, R11, 0x800000, RZ, 0xfc, !PT ;  /* 0x008000000b0b7812 */ /* 0x000fe200078efcff */
[----:B------:R-:W-:Y:S01]  /*0960*/  IMAD.MOV R13, RZ, RZ, -R13 ;  /* 0x000000ffff0d7224 */ /* 0x000fe200078e0a0d */
        /* <DEDUP_REMOVED lines=13> */
.L_x_148:
[----:B------:R-:W-:-:S04]  /*0a40*/  LOP3.LUT R0, R0, 0x80000000, RZ, 0xc0, !PT ;  /* 0x8000000000007812 */ /* 0x000fc800078ec0ff */
[----:B------:R-:W-:Y:S01]  /*0a50*/  LOP3.LUT R0, R0, 0x7f800000, RZ, 0xfc, !PT ;  /* 0x7f80000000007812 */ /* 0x000fe200078efcff */
[----:B------:R-:W-:Y:S06]  /*0a60*/  BRA `(.L_x_149) ;  /* 0x0000000000047947 */ /* 0x000fec0003800000 */
.L_x_147:
[----:B------:R-:W-:-:S07]  /*0a70*/  IMAD R0, R12, 0x800000, R0 ;  /* 0x008000000c007824 */ /* 0x000fce00078e0200 */
.L_x_149:
[----:B------:R-:W-:Y:S05]  /*0a80*/  BSYNC.RECONVERGENT B2 ;  /* 0x0000000000027941 */ /* 0x000fea0003800200 */
.L_x_146:
[----:B------:R-:W-:Y:S05]  /*0a90*/  BRA `(.L_x_150) ;  /* 0x0000000000207947 */ /* 0x000fea0003800000 */
.L_x_145:
[----:B------:R-:W-:-:S04]  /*0aa0*/  LOP3.LUT R0, R13, 0x80000000, R0, 0x48, !PT ;  /* 0x800000000d007812 */ /* 0x000fc800078e4800 */
[----:B------:R-:W-:Y:S01]  /*0ab0*/  LOP3.LUT R0, R0, 0x7f800000, RZ, 0xfc, !PT ;  /* 0x7f80000000007812 */ /* 0x000fe200078efcff */
[----:B------:R-:W-:Y:S06]  /*0ac0*/  BRA `(.L_x_150) ;  /* 0x0000000000147947 */ /* 0x000fec0003800000 */
.L_x_144:
[----:B------:R-:W-:Y:S01]  /*0ad0*/  LOP3.LUT R0, R13, 0x80000000, R0, 0x48, !PT ;  /* 0x800000000d007812 */ /* 0x000fe200078e4800 */
[----:B------:R-:W-:Y:S06]  /*0ae0*/  BRA `(.L_x_150) ;  /* 0x00000000000c7947 */ /* 0x000fec0003800000 */
.L_x_143:
[----:B------:R-:W0:Y:S01]  /*0af0*/  MUFU.RSQ R0, -QNAN ;  /* 0xffc0000000007908 */ /* 0x000e220000001400 */
[----:B------:R-:W-:Y:S05]  /*0b00*/  BRA `(.L_x_150) ;  /* 0x0000000000047947 */ /* 0x000fea0003800000 */
.L_x_142:
[----:B------:R-:W-:-:S07]  /*0b10*/  FADD.FTZ R0, R0, R3 ;  /* 0x0000000300007221 */ /* 0x000fce0000010000 */
.L_x_150:
[----:B------:R-:W-:Y:S05]  /*0b20*/  BSYNC.RECONVERGENT B1 ;  /* 0x0000000000017941 */ /* 0x000fea0003800200 */
.L_x_140:
[----:B------:R-:W-:-:S04]  /*0b30*/  IMAD.MOV.U32 R11, RZ, RZ, 0x0 ;  /* 0x00000000ff0b7424 */ /* 0x000fc800078e00ff */
[----:B0-----:R-:W-:Y:S05]  /*0b40*/  RET.REL.NODEC R10 `(_Z6takexyPfS_S_ii) ;  /* 0xfffffff40a2c7950 */ /* 0x001fea0003c3ffff */
.L_x_151:
        /* <DEDUP_REMOVED lines=11> */
.L_x_204:


//--------------------- .text._Z7wrapadjP6float2iii --------------------------
	.section	.text._Z7wrapadjP6float2iii,"ax",@progbits
	.align	128
        .global         _Z7wrapadjP6float2iii
        .type           _Z7wrapadjP6float2iii,@function
        .size           _Z7wrapadjP6float2iii,(.L_x_214 - _Z7wrapadjP6float2iii)
        .other          _Z7wrapadjP6float2iii,@"STO_CUDA_ENTRY STV_DEFAULT"
_Z7wrapadjP6float2iii:
.text._Z7wrapadjP6float2iii:
[----:B------:R-:W-:Y:S01]  /*0000*/  LDC R1, c[0x0][0x37c] ;  /* 0x0000df00ff017b82 */ /* 0x000fe20000000800 */
[----:B------:R-:W0:Y:S07]  /*0010*/  S2R R11, SR_CTAID.X ;  /* 0x00000000000b7919 */ /* 0x000e2e0000002500 */
[----:B------:R-:W1:Y:S01]  /*0020*/  LDC.64 R4, c[0x0][0x388] ;  /* 0x0000e200ff047b82 */ /* 0x000e620000000a00 */
[----:B------:R-:W0:Y:S01]  /*0030*/  LDCU UR4, c[0x0][0x360] ;  /* 0x00006c00ff0477ac */ /* 0x000e220008000800 */
[----:B------:R-:W0:Y:S01]  /*0040*/  S2R R0, SR_TID.X ;  /* 0x0000000000007919 */ /* 0x000e220000002100 */
[----:B------:R-:W2:Y:S01]  /*0050*/  LDCU UR5, c[0x0][0x364] ;  /* 0x00006c80ff0577ac */ /* 0x000ea20008000800 */
[----:B------:R-:W2:Y:S04]  /*0060*/  S2R R10, SR_CTAID.Y ;  /* 0x00000000000a7919 */ /* 0x000ea80000002600 */
[----:B------:R-:W3:Y:S01]  /*0070*/  LDC R7, c[0x0][0x390] ;  /* 0x0000e400ff077b82 */ /* 0x000ee20000000800 */
[----:B------:R-:W4:Y:S01]  /*0080*/  LDCU UR6, c[0x0][0x368] ;  /* 0x00006d00ff0677ac */ /* 0x000f220008000800 */
[----:B------:R-:W2:Y:S01]  /*0090*/  S2R R3, SR_TID.Y ;  /* 0x0000000000037919 */ /* 0x000ea20000002200 */
[----:B------:R-:W4:Y:S01]  /*00a0*/  S2R R9, SR_CTAID.Z ;  /* 0x0000000000097919 */ /* 0x000f220000002700 */
[----:B------:R-:W4:Y:S01]  /*00b0*/  S2R R2, SR_TID.Z ;  /* 0x0000000000027919 */ /* 0x000f220000002300 */
[----:B-1----:R-:W-:-:S02]  /*00c0*/  IMAD.SHL.U32 R6, R4, 0x2, RZ ;  /* 0x0000000204067824 */ /* 0x002fc400078e00ff */
[----:B0-----:R-:W-:Y:S02]  /*00d0*/  IMAD R11, R11, UR4, R0 ;  /* 0x000000040b0b7c24 */ /* 0x001fe4000f8e0200 */
[----:B---3--:R-:W-:Y:S02]  /*00e0*/  IMAD R0, R7, 0x2, R6 ;  /* 0x0000000207007824 */ /* 0x008fe400078e0206 */
[----:B--2---:R-:W-:-:S05]  /*00f0*/  IMAD R10, R10, UR5, R3 ;  /* 0x000000050a0a7c24 */ /* 0x004fca000f8e0203 */
[----:B------:R-:W-:Y:S01]  /*0100*/  VIMNMX R3, PT, PT, R11, R10, !PT ;  /* 0x0000000a0b037248 */ /* 0x000fe20007fe0100 */
[----:B----4-:R-:W-:-:S03]  /*0110*/  IMAD R9, R9, UR6, R2 ;  /* 0x0000000609097c24 */ /* 0x010fc6000f8e0202 */
[----:B------:R-:W-:-:S04]  /*0120*/  ISETP.GE.AND P0, PT, R3, R0, PT ;  /* 0x000000000300720c */ /* 0x000fc80003f06270 */
[----:B------:R-:W-:-:S13]  /*0130*/  ISETP.GE.OR P0, PT, R9, R5, P0 ;  /* 0x000000050900720c */ /* 0x000fda0000706670 */
[----:B------:R-:W-:Y:S05]  /*0140*/  @P0 EXIT ;  /* 0x000000000000094d */ /* 0x000fea0003800000 */
[-C--:B------:R-:W-:Y:S02]  /*0150*/  IADD3 R2, PT, PT, R0, -R7.reuse, RZ ;  /* 0x8000000700027210 */ /* 0x080fe40007ffe0ff */
[----:B------:R-:W-:Y:S02]  /*0160*/  VIMNMX R4, PT, PT, R11, R10, PT ;  /* 0x0000000a0b047248 */ /* 0x000fe40003fe0100 */
[----:B------:R-:W-:Y:S02]  /*0170*/  ISETP.LT.AND P1, PT, R3, R2, PT ;  /* 0x000000020300720c */ /* 0x000fe40003f21270 */
[----:B------:R-:W-:-:S13]  /*0180*/  ISETP.GE.AND P0, PT, R4, R7, PT ;  /* 0x000000070400720c */ /* 0x000fda0003f06270 */
[----:B------:R-:W-:Y:S05]  /*0190*/  @P0 EXIT P1 ;  /* 0x000000000000094d */ /* 0x000fea0000800000 */
[----:B------:R-:W0:Y:S01]  /*01a0*/  LDC.64 R4, c[0x0][0x380] ;  /* 0x0000e000ff047b82 */ /* 0x000e220000000a00 */
[----:B------:R-:W1:Y:S01]  /*01b0*/  LDCU.64 UR4, c[0x0][0x358] ;  /* 0x00006b00ff0477ac */ /* 0x000e620008000a00 */
[-C--:B------:R-:W-:Y:S02]  /*01c0*/  IMAD R9, R9, R0.reuse, RZ ;  /* 0x0000000009097224 */ /* 0x080fe400078e02ff */
[----:B------:R-:W-:-:S04]  /*01d0*/  IMAD R2, R10, R0, R11 ;  /* 0x000000000a027224 */ /* 0x000fc800078e020b */
[----:B------:R-:W-:-:S04]  /*01e0*/  IMAD R3, R0, R9, R2 ;  /* 0x0000000900037224 */ /* 0x000fc800078e0202 */
[----:B0-----:R-:W-:-:S05]  /*01f0*/  IMAD.WIDE R2, R3, 0x8, R4 ;  /* 0x0000000803027825 */ /* 0x001fca00078e0204 */
[----:B-1----:R-:W2:Y:S01]  /*0200*/  LDG.E R8, desc[UR4][R2.64] ;  /* 0x0000000402087981 */ /* 0x002ea2000c1e1900 */
[-C--:B------:R-:W-:Y:S01]  /*0210*/  IABS R14, R6.reuse ;  /* 0x00000006000e7213 */ /* 0x080fe20000000000 */
[----:B------:R-:W-:Y:S01]  /*0220*/  IMAD R9, R0, R9, R7 ;  /* 0x0000000900097224 */ /* 0x000fe200078e0207 */
[CC--:B------:R-:W-:Y:S02]  /*0230*/  IADD3 R10, PT, PT, R6.reuse, -R7.reuse, R10 ;  /* 0x80000007060a7210 */ /* 0x0c0fe40007ffe00a */
[----:B------:R-:W0:Y:S01]  /*0240*/  I2F.RP R15, R14 ;  /* 0x0000000e000f7306 */ /* 0x000e220000209400 */
[----:B------:R-:W-:Y:S02]  /*0250*/  IABS R18, R6 ;  /* 0x0000000600127213 */ /* 0x000fe40000000000 */
[----:B------:R-:W-:Y:S02]  /*0260*/  IABS R19, R10 ;  /* 0x0000000a00137213 */ /* 0x000fe40000000000 */
[----:B------:R-:W-:-:S04]  /*0270*/  IADD3 R11, PT, PT, R6, -R7, R11 ;  /* 0x80000007060b7210 */ /* 0x000fc80007ffe00b */
[----:B------:R-:W-:Y:S01]  /*0280*/  IABS R16, R11 ;  /* 0x0000000b00107213 */ /* 0x000fe20000000000 */
[----:B0-----:R-:W0:Y:S02]  /*0290*/  MUFU.RCP R15, R15 ;  /* 0x0000000f000f7308 */ /* 0x001e240000001000 */
[----:B0-----:R-:W-:-:S06]  /*02a0*/  VIADD R12, R15, 0xffffffe ;  /* 0x0ffffffe0f0c7836 */ /* 0x001fcc0000000000 */
[----:B------:R0:W1:Y:S02]  /*02b0*/  F2I.FTZ.U32.TRUNC.NTZ R13, R12 ;  /* 0x0000000c000d7305 */ /* 0x000064000021f000 */
[----:B0-----:R-:W-:Y:S02]  /*02c0*/  HFMA2 R12, -RZ, RZ, 0, 0 ;  /* 0x00000000ff0c7431 */ /* 0x001fe400000001ff */
[----:B-1----:R-:W-:-:S04]  /*02d0*/  IMAD.MOV R17, RZ, RZ, -R13 ;  /* 0x000000ffff117224 */ /* 0x002fc800078e0a0d */
[----:B------:R-:W-:-:S04]  /*02e0*/  IMAD R17, R17, R14, RZ ;  /* 0x0000000e11117224 */ /* 0x000fc800078e02ff */
[----:B------:R-:W-:-:S04]  /*02f0*/  IMAD.HI.U32 R13, R13, R17, R12 ;  /* 0x000000110d0d7227 */ /* 0x000fc800078e000c */
[----:B------:R-:W-:Y:S02]  /*0300*/  IMAD.MOV R17, RZ, RZ, -R18 ;  /* 0x000000ffff117224 */ /* 0x000fe400078e0a12 */
[----:B------:R-:W-:-:S04]  /*0310*/  IMAD.MOV.U32 R18, RZ, RZ, R19 ;  /* 0x000000ffff127224 */ /* 0x000fc800078e0013 */
[----:B------:R-:W-:-:S04]  /*0320*/  IMAD.HI.U32 R12, R13, R18, RZ ;  /* 0x000000120d0c7227 */ /* 0x000fc800078e00ff */
[----:B------:R-:W-:-:S04]  /*0330*/  IMAD.HI.U32 R13, R13, R16, RZ ;  /* 0x000000100d0d7227 */ /* 0x000fc800078e00ff */
[-C--:B------:R-:W-:Y:S02]  /*0340*/  IMAD R15, R12, R17.reuse, R18 ;  /* 0x000000110c0f7224 */ /* 0x080fe400078e0212 */
[----:B------:R-:W-:-:S03]  /*0350*/  IMAD R13, R13, R17, R16 ;  /* 0x000000110d0d7224 */ /* 0x000fc600078e0210 */
[C---:B------:R-:W-:Y:S02]  /*0360*/  ISETP.GT.U32.AND P1, PT, R14.reuse, R15, PT ;  /* 0x0000000f0e00720c */ /* 0x040fe40003f24070 */
[----:B------:R-:W-:-:S11]  /*0370*/  ISETP.GT.U32.AND P0, PT, R14, R13, PT ;  /* 0x0000000d0e00720c */ /* 0x000fd60003f04070 */
[----:B------:R-:W-:Y:S02]  /*0380*/  @!P1 IADD3 R15, PT, PT, R15, -R14, RZ ;  /* 0x8000000e0f0f9210 */ /* 0x000fe40007ffe0ff */
[----:B------:R-:W-:Y:S01]  /*0390*/  @!P0 IMAD.IADD R13, R13, 0x1, -R14 ;  /* 0x000000010d0d8824 */ /* 0x000fe200078e0a0e */
[----:B------:R-:W-:Y:S02]  /*03a0*/  ISETP.GE.AND P0, PT, R10, RZ, PT ;  /* 0x000000ff0a00720c */ /* 0x000fe40003f06270 */
[C---:B------:R-:W-:Y:S02]  /*03b0*/  ISETP.GT.U32.AND P3, PT, R14.reuse, R15, PT ;  /* 0x0000000f0e00720c */ /* 0x040fe40003f64070 */
[----:B------:R-:W-:Y:S02]  /*03c0*/  ISETP.GT.U32.AND P2, PT, R14, R13, PT ;  /* 0x0000000d0e00720c */ /* 0x000fe40003f44070 */
[----:B------:R-:W-:-:S09]  /*03d0*/  ISETP.GE.AND P1, PT, R11, RZ, PT ;  /* 0x000000ff0b00720c */ /* 0x000fd20003f26270 */
[----:B------:R-:W-:Y:S02]  /*03e0*/  @!P3 IMAD.IADD R15, R15, 0x1, -R14 ;  /* 0x000000010f0fb824 */ /* 0x000fe400078e0a0e */
[----:B------:R-:W-:Y:S02]  /*03f0*/  @!P2 IADD3 R13, PT, PT, R13, -R14, RZ ;  /* 0x8000000e0d0da210 */ /* 0x000fe40007ffe0ff */
[----:B------:R-:W-:Y:S01]  /*0400*/  ISETP.NE.AND P2, PT, R6, RZ, PT ;  /* 0x000000ff0600720c */ /* 0x000fe20003f45270 */
[----:B------:R-:W-:Y:S01]  /*0410*/  @!P0 IMAD.MOV R15, RZ, RZ, -R15 ;  /* 0x000000ffff0f8224 */ /* 0x000fe200078e0a0f */
[----:B------:R-:W-:Y:S02]  /*0420*/  LOP3.LUT R6, RZ, R6, RZ, 0x33, !PT ;  /* 0x00000006ff067212 */ /* 0x000fe400078e33ff */
[----:B------:R-:W-:Y:S02]  /*0430*/  @!P1 IADD3 R13, PT, PT, -R13, RZ, RZ ;  /* 0x000000ff0d0d9210 */ /* 0x000fe40007ffe1ff */
[----:B------:R-:W-:-:S02]  /*0440*/  SEL R10, R6, R15, !P2 ;  /* 0x0000000f060a7207 */ /* 0x000fc40005000000 */
[----:B------:R-:W-:-:S03]  /*0450*/  SEL R6, R6, R13, !P2 ;  /* 0x0000000d06067207 */ /* 0x000fc60005000000 */
[----:B------:R-:W-:Y:S01]  /*0460*/  IMAD.IADD R7, R10, 0x1, R7 ;  /* 0x000000010a077824 */ /* 0x000fe200078e0207 */
[----:B------:R-:W-:-:S05]  /*0470*/  IADD3 R9, PT, PT, R6, R9, RZ ;  /* 0x0000000906097210 */ /* 0x000fca0007ffe0ff */
[----:B------:R-:W-:-:S04]  /*0480*/  IMAD R7, R0, R7, R9 ;  /* 0x0000000700077224 */ /* 0x000fc800078e0209 */
[----:B------:R-:W-:-:S05]  /*0490*/  IMAD.WIDE R4, R7, 0x8, R4 ;  /* 0x0000000807047825 */ /* 0x000fca00078e0204 */
[----:B--2---:R-:W-:Y:S04]  /*04a0*/  REDG.E.ADD.F32.FTZ.RN.STRONG.GPU desc[UR4][R4.64], R8 ;  /* 0x00000008040079a6 */ /* 0x004fe8000c12f304 */
[----:B------:R-:W2:Y:S04]  /*04b0*/  LDG.E R3, desc[UR4][R2.64+0x4] ;  /* 0x0000040402037981 */ /* 0x000ea8000c1e1900 */
[----:B--2---:R-:W-:Y:S01]  /*04c0*/  REDG.E.ADD.F32.FTZ.RN.STRONG.GPU desc[UR4][R4.64+0x4], R3 ;  /* 0x00000403040079a6 */ /* 0x004fe2000c12f304 */
[----:B------:R-:W-:Y:S05]  /*04d0*/  EXIT ;  /* 0x000000000000794d */ /* 0x000fea0003800000 */
.L_x_152:
        /* <DEDUP_REMOVED lines=10> */
.L_x_214:


//--------------------- .text._Z4wrapP6float2iii  --------------------------
	.section	.text._Z4wrapP6float2iii,"ax",@progbits
	.align	128
        .global         _Z4wrapP6float2iii
        .type           _Z4wrapP6float2iii,@function
        .size           _Z4wrapP6float2iii,(.L_x_215 - _Z4wrapP6float2iii)
        .other          _Z4wrapP6float2iii,@"STO_CUDA_ENTRY STV_DEFAULT"
_Z4wrapP6float2iii:
.text._Z4wrapP6float2iii:
        /* <DEDUP_REMOVED lines=26> */
[----:B------:R-:W-:Y:S01]  /*01a0*/  IABS R13, R6 ;  /* 0x00000006000d7213 */ /* 0x000fe20000000000 */
[----:B------:R-:W-:Y:S01]  /*01b0*/  IMAD R8, R8, R0, RZ ;  /* 0x0000000008087224 */ /* 0x000fe200078e02ff */
[CC--:B------:R-:W-:Y:S01]  /*01c0*/  IADD3 R9, PT, PT, R6.reuse, -R7.reuse, R5 ;  /* 0x8000000706097210 */ /* 0x0c0fe20007ffe005 */
[----:B------:R-:W0:Y:S01]  /*01d0*/  LDCU.64 UR4, c[0x0][0x358] ;  /* 0x00006b00ff0477ac */ /* 0x000e220008000a00 */
[----:B------:R-:W1:Y:S01]  /*01e0*/  I2F.RP R10, R13 ;  /* 0x0000000d000a7306 */ /* 0x000e620000209400 */
[----:B------:R-:W-:Y:S02]  /*01f0*/  IADD3 R11, PT, PT, R6, -R7, R4 ;  /* 0x80000007060b7210 */ /* 0x000fe40007ffe004 */
[----:B------:R-:W-:-:S05]  /*0200*/  IABS R14, R6 ;  /* 0x00000006000e7213 */ /* 0x000fca0000000000 */
[----:B-1----:R-:W1:Y:S02]  /*0210*/  MUFU.RCP R10, R10 ;  /* 0x0000000a000a7308 */ /* 0x002e640000001000 */
[----:B-1----:R-:W-:Y:S01]  /*0220*/  VIADD R2, R10, 0xffffffe ;  /* 0x0ffffffe0a027836 */ /* 0x002fe20000000000 */
[----:B------:R-:W-:-:S05]  /*0230*/  IABS R10, R9 ;  /* 0x00000009000a7213 */ /* 0x000fca0000000000 */
[----:B------:R1:W2:Y:S02]  /*0240*/  F2I.FTZ.U32.TRUNC.NTZ R3, R2 ;  /* 0x0000000200037305 */ /* 0x0002a4000021f000 */
[----:B-1----:R-:W-:Y:S02]  /*0250*/  HFMA2 R2, -RZ, RZ, 0, 0 ;  /* 0x00000000ff027431 */ /* 0x002fe400000001ff */
[----:B--2---:R-:W-:-:S04]  /*0260*/  IMAD.MOV R12, RZ, RZ, -R3 ;  /* 0x000000ffff0c7224 */ /* 0x004fc800078e0a03 */
[----:B------:R-:W-:Y:S01]  /*0270*/  IMAD R15, R12, R13, RZ ;  /* 0x0000000d0c0f7224 */ /* 0x000fe200078e02ff */
[----:B------:R-:W-:-:S03]  /*0280*/  IABS R12, R11 ;  /* 0x0000000b000c7213 */ /* 0x000fc60000000000 */
[----:B------:R-:W-:-:S04]  /*0290*/  IMAD.HI.U32 R3, R3, R15, R2 ;  /* 0x0000000f03037227 */ /* 0x000fc800078e0002 */
[----:B------:R-:W-:Y:S02]  /*02a0*/  IMAD.MOV R15, RZ, RZ, -R14 ;  /* 0x000000ffff0f7224 */ /* 0x000fe400078e0a0e */
[----:B------:R-:W-:-:S04]  /*02b0*/  IMAD.HI.U32 R2, R3, R10, RZ ;  /* 0x0000000a03027227 */ /* 0x000fc800078e00ff */
[----:B------:R-:W-:-:S04]  /*02c0*/  IMAD.HI.U32 R3, R3, R12, RZ ;  /* 0x0000000c03037227 */ /* 0x000fc800078e00ff */
[-C--:B------:R-:W-:Y:S02]  /*02d0*/  IMAD R10, R2, R15.reuse, R10 ;  /* 0x0000000f020a7224 */ /* 0x080fe400078e020a */
[----:B------:R-:W-:Y:S02]  /*02e0*/  IMAD R12, R3, R15, R12 ;  /* 0x0000000f030c7224 */ /* 0x000fe400078e020c */
[----:B------:R-:W1:Y:S01]  /*02f0*/  LDC.64 R2, c[0x0][0x380] ;  /* 0x0000e000ff027b82 */ /* 0x000e620000000a00 */
[C---:B------:R-:W-:Y:S02]  /*0300*/  ISETP.GT.U32.AND P0, PT, R13.reuse, R10, PT ;  /* 0x0000000a0d00720c */ /* 0x040fe40003f04070 */
[----:B------:R-:W-:-:S11]  /*0310*/  ISETP.GT.U32.AND P1, PT, R13, R12, PT ;  /* 0x0000000c0d00720c */ /* 0x000fd60003f24070 */
[----:B------:R-:W-:Y:S01]  /*0320*/  @!P0 IMAD.IADD R10, R10, 0x1, -R13 ;  /* 0x000000010a0a8824 */ /* 0x000fe200078e0a0d */
[----:B------:R-:W-:Y:S02]  /*0330*/  ISETP.GE.AND P0, PT, R9, RZ, PT ;  /* 0x000000ff0900720c */ /* 0x000fe40003f06270 */
[----:B------:R-:W-:Y:S02]  /*0340*/  @!P1 IADD3 R12, PT, PT, R12, -R13, RZ ;  /* 0x8000000d0c0c9210 */ /* 0x000fe40007ffe0ff */
[C---:B------:R-:W-:Y:S02]  /*0350*/  ISETP.GT.U32.AND P2, PT, R13.reuse, R10, PT ;  /* 0x0000000a0d00720c */ /* 0x040fe40003f44070 */
[----:B------:R-:W-:Y:S02]  /*0360*/  ISETP.GT.U32.AND P3, PT, R13, R12, PT ;  /* 0x0000000c0d00720c */ /* 0x000fe40003f64070 */
[----:B------:R-:W-:Y:S02]  /*0370*/  ISETP.GE.AND P1, PT, R11, RZ, PT ;  /* 0x000000ff0b00720c */ /* 0x000fe40003f26270 */
[----:B------:R-:W-:-:S07]  /*0380*/  LOP3.LUT R9, RZ, R6, RZ, 0x33, !PT ;  /* 0x00000006ff097212 */ /* 0x000fce00078e33ff */
[----:B------:R-:W-:Y:S01]  /*0390*/  @!P2 IMAD.IADD R10, R10, 0x1, -R13 ;  /* 0x000000010a0aa824 */ /* 0x000fe200078e0a0d */
[----:B------:R-:W-:Y:S01]  /*03a0*/  ISETP.NE.AND P2, PT, R6, RZ, PT ;  /* 0x000000ff0600720c */ /* 0x000fe20003f45270 */
[----:B------:R-:W-:Y:S01]  /*03b0*/  IMAD R6, R0, R8, R7 ;  /* 0x0000000800067224 */ /* 0x000fe200078e0207 */
[----:B------:R-:W-:Y:S01]  /*03c0*/  @!P3 IADD3 R12, PT, PT, R12, -R13, RZ ;  /* 0x8000000d0c0cb210 */ /* 0x000fe20007ffe0ff */
[----:B------:R-:W-:-:S03]  /*03d0*/  @!P0 IMAD.MOV R10, RZ, RZ, -R10 ;  /* 0x000000ffff0a8224 */ /* 0x000fc600078e0a0a */
[----:B------:R-:W-:Y:S02]  /*03e0*/  @!P1 IADD3 R12, PT, PT, -R12, RZ, RZ ;  /* 0x000000ff0c0c9210 */ /* 0x000fe40007ffe1ff */
[C---:B------:R-:W-:Y:S02]  /*03f0*/  SEL R11, R9.reuse, R10, !P2 ;  /* 0x0000000a090b7207 */ /* 0x040fe40005000000 */
[----:B------:R-:W-:Y:S02]  /*0400*/  SEL R12, R9, R12, !P2 ;  /* 0x0000000c090c7207 */ /* 0x000fe40005000000 */
[----:B------:R-:W-:-:S03]  /*0410*/  IADD3 R6, PT, PT, R11, R6, RZ ;  /* 0x000000060b067210 */ /* 0x000fc60007ffe0ff */
[----:B------:R-:W-:-:S04]  /*0420*/  IMAD.IADD R7, R12, 0x1, R7 ;  /* 0x000000010c077824 */ /* 0x000fc800078e0207 */
[----:B------:R-:W-:-:S04]  /*0430*/  IMAD R7, R0, R7, R6 ;  /* 0x0000000700077224 */ /* 0x000fc800078e0206 */
[----:B-1----:R-:W-:-:S06]  /*0440*/  IMAD.WIDE R6, R7, 0x8, R2 ;  /* 0x0000000807067825 */ /* 0x002fcc00078e0202 */
[----:B0-----:R-:W2:Y:S01]  /*0450*/  LDG.E.64 R6, desc[UR4][R6.64] ;  /* 0x0000000406067981 */ /* 0x001ea2000c1e1b00 */
[----:B------:R-:W-:-:S04]  /*0460*/  IMAD R5, R4, R0, R5 ;  /* 0x0000000004057224 */ /* 0x000fc800078e0205 */
[----:B------:R-:W-:-:S04]  /*0470*/  IMAD R5, R0, R8, R5 ;  /* 0x0000000800057224 */ /* 0x000fc800078e0205 */
[----:B------:R-:W-:-:S05]  /*0480*/  IMAD.WIDE R2, R5, 0x8, R2 ;  /* 0x0000000805027825 */ /* 0x000fca00078e0202 */
[----:B--2---:R-:W-:Y:S01]  /*0490*/  STG.E.64 desc[UR4][R2.64], R6 ;  /* 0x0000000602007986 */ /* 0x004fe2000c101b04 */
[----:B------:R-:W-:Y:S05]  /*04a0*/  EXIT ;  /* 0x000000000000794d */ /* 0x000fea0003800000 */
.L_x_153:
        /* <DEDUP_REMOVED lines=13> */
.L_x_215:


//--------------------- .text._Z10fftshift1cP6float2iii --------------------------
	.section	.text._Z10fftshift1cP6float2iii,"ax",@progbits
	.align	128
        .global         _Z10fftshift1cP6float2iii
        .type           _Z10fftshift1cP6float2iii,@function
        .size           _Z10fftshift1cP6float2iii,(.L_x_216 - _Z10fftshift1cP6float2iii)
        .other          _Z10fftshift1cP6float2iii,@"STO_CUDA_ENTRY STV_DEFAULT"
_Z10fftshift1cP6float2iii:
.text._Z10fftshift1cP6float2iii:
        /* <DEDUP_REMOVED lines=21> */
[----:B------:R-:W-:-:S04]  /*0150*/  IMAD R5, R4, UR7, R5 ;  /* 0x0000000704057c24 */ /* 0x000fc8000f8e0205 */
[----:B------:R-:W-:-:S04]  /*0160*/  IMAD R5, R5, UR8, R0 ;  /* 0x0000000805057c24 */ /* 0x000fc8000f8e0200 */
[----:B0-----:R-:W-:-:S05]  /*0170*/  IMAD.WIDE R2, R5, 0x8, R2 ;  /* 0x0000000805027825 */ /* 0x001fca00078e0202 */
[----:B-1----:R-:W2:Y:S01]  /*0180*/  LDG.E.64 R6, desc[UR4][R2.64] ;  /* 0x0000000402067981 */ /* 0x002ea2000c1e1b00 */
[----:B------:R-:W-:-:S04]  /*0190*/  IADD3 R0, PT, PT, R0, 0x1, RZ ;  /* 0x0000000100007810 */ /* 0x000fc80007ffe0ff */
[----:B------:R-:W-:-:S04]  /*01a0*/  LEA.HI R4, R0, R0, RZ, 0x1 ;  /* 0x0000000000047211 */ /* 0x000fc800078f08ff */
[----:B------:R-:W-:Y:S02]  /*01b0*/  LOP3.LUT R5, R4, 0x7ffffffe, RZ, 0xc0, !PT ;  /* 0x7ffffffe04057812 */ /* 0x000fe400078ec0ff */
[----:B------:R-:W-:Y:S02]  /*01c0*/  MOV R4, 0xfffffffe ;  /* 0xfffffffe00047802 */ /* 0x000fe40000000f00 */
[----:B------:R-:W-:-:S05]  /*01d0*/  IADD3 R5, PT, PT, R0, -R5, RZ ;  /* 0x8000000500057210 */ /* 0x000fca0007ffe0ff */
[----:B------:R-:W-:-:S05]  /*01e0*/  IMAD R5, R5, R4, 0x1 ;  /* 0x0000000105057424 */ /* 0x000fca00078e0204 */
[----:B------:R-:W-:-:S05]  /*01f0*/  I2FP.F32.S32 R5, R5 ;  /* 0x0000000500057245 */ /* 0x000fca0000201400 */
[C---:B--2---:R-:W-:Y:S01]  /*0200*/  FMUL R6, R5.reuse, R6 ;  /* 0x0000000605067220 */ /* 0x044fe20000400000 */
[----:B------:R-:W-:-:S05]  /*0210*/  FMUL R7, R5, R7 ;  /* 0x0000000705077220 */ /* 0x000fca0000400000 */
[----:B------:R-:W-:Y:S01]  /*0220*/  STG.E.64 desc[UR4][R2.64], R6 ;  /* 0x0000000602007986 */ /* 0x000fe2000c101b04 */
[----:B------:R-:W-:Y:S05]  /*0230*/  EXIT ;  /* 0x000000000000794d */ /* 0x000fea0003800000 */
.L_x_154:
        /* <DEDUP_REMOVED lines=12> */
.L_x_216:


//--------------------- .text._Z9fftshiftcP6float2ii --------------------------
	.section	.text._Z9fftshiftcP6float2ii,"ax",@progbits
	.align	128
        .global         _Z9fftshiftcP6float2ii
        .type           _Z9fftshiftcP6float2ii,@function
        .size           _Z9fftshiftcP6float2ii,(.L_x_217 - _Z9fftshiftcP6float2ii)
        .other          _Z9fftshiftcP6float2ii,@"STO_CUDA_ENTRY STV_DEFAULT"
_Z9fftshiftcP6float2ii:
.text._Z9fftshiftcP6float2ii:
        /* <DEDUP_REMOVED lines=18> */
[----:B------:R-:W0:Y:S01]  /*0120*/  LDC.64 R2, c[0x0][0x380] ;  /* 0x0000e000ff027b82 */ /* 0x000e220000000a00 */
[----:B------:R-:W1:Y:S01]  /*0130*/  LDCU.64 UR4, c[0x0][0x358] ;  /* 0x00006b00ff0477ac */ /* 0x000e620008000a00 */
[----:B------:R-:W-:-:S04]  /*0140*/  IMAD R5, R4, UR8, R7 ;  /* 0x0000000804057c24 */ /* 0x000fc8000f8e0207 */
[----:B------:R-:W-:-:S04]  /*0150*/  IMAD R5, R5, UR8, R0 ;  /* 0x0000000805057c24 */ /* 0x000fc8000f8e0200 */
[----:B0-----:R-:W-:-:S05]  /*0160*/  IMAD.WIDE R2, R5, 0x8, R2 ;  /* 0x0000000805027825 */ /* 0x001fca00078e0202 */
[----:B-1----:R-:W2:Y:S01]  /*0170*/  LDG.E.64 R4, desc[UR4][R2.64] ;  /* 0x0000000402047981 */ /* 0x002ea2000c1e1b00 */
[----:B------:R-:W-:Y:S02]  /*0180*/  IADD3 R0, PT, PT, R0, 0x1, RZ ;  /* 0x0000000100007810 */ /* 0x000fe40007ffe0ff */
[----:B------:R-:W-:Y:S02]  /*0190*/  SHF.L.U32 R7, R7, 0x1, RZ ;  /* 0x0000000107077819 */ /* 0x000fe400000006ff */
[----:B------:R-:W-:Y:S02]  /*01a0*/  LEA.HI R6, R0, R0, RZ, 0x1 ;  /* 0x0000000000067211 */ /* 0x000fe400078f08ff */
[----:B------:R-:W-:Y:S02]  /*01b0*/  LOP3.LUT R7, R7, 0x2, RZ, 0xc, !PT ;  /* 0x0000000207077812 */ /* 0x000fe400078e0cff */
[----:B------:R-:W-:Y:S01]  /*01c0*/  LOP3.LUT R9, R6, 0x7ffffffe, RZ, 0xc0, !PT ;  /* 0x7ffffffe06097812 */ /* 0x000fe200078ec0ff */
[----:B------:R-:W-:-:S03]  /*01d0*/  HFMA2 R6, -RZ, RZ, 0, 5.9604644775390625e-08 ;  /* 0x00000001ff067431 */ /* 0x000fc600000001ff */
[----:B------:R-:W-:Y:S02]  /*01e0*/  IADD3 R9, PT, PT, R0, -R9, RZ ;  /* 0x8000000900097210 */ /* 0x000fe40007ffe0ff */
[----:B------:R-:W-:-:S03]  /*01f0*/  IADD3 R0, PT, PT, -R7, 0x1, RZ ;  /* 0x0000000107007810 */ /* 0x000fc60007ffe1ff */
[----:B------:R-:W-:-:S04]  /*0200*/  IMAD R9, R9, -0x2, R6 ;  /* 0xfffffffe09097824 */ /* 0x000fc800078e0206 */
[----:B------:R-:W-:-:S05]  /*0210*/  IMAD R0, R9, R0, RZ ;  /* 0x0000000009007224 */ /* 0x000fca00078e02ff */
[----:B------:R-:W-:-:S05]  /*0220*/  I2FP.F32.S32 R0, R0 ;  /* 0x0000000000007245 */ /* 0x000fca0000201400 */
[C---:B--2---:R-:W-:Y:S01]  /*0230*/  FMUL R4, R0.reuse, R4 ;  /* 0x0000000400047220 */ /* 0x044fe20000400000 */
[----:B------:R-:W-:-:S05]  /*0240*/  FMUL R5, R0, R5 ;  /* 0x0000000500057220 */ /* 0x000fca0000400000 */
[----:B------:R-:W-:Y:S01]  /*0250*/  STG.E.64 desc[UR4][R2.64], R4 ;  /* 0x0000000402007986 */ /* 0x000fe2000c101b04 */
[----:B------:R-:W-:Y:S05]  /*0260*/  EXIT ;  /* 0x000000000000794d */ /* 0x000fea0003800000 */
.L_x_155:
        /* <DEDUP_REMOVED lines=9> */
.L_x_217:


//--------------------- .text._Z11unpaddivphiP6float2S0_fii --------------------------
	.section	.text._Z11unpaddivphiP6float2S0_fii,"ax",@progbits
	.align	128
        .global         _Z11unpaddivphiP6float2S0_fii
        .type           _Z11unpaddivphiP6float2S0_fii,@function
        .size           _Z11unpaddivphiP6float2S0_fii,(.L_x_205 - _Z11unpaddivphiP6float2S0_fii)
        .other          _Z11unpaddivphiP6float2S0_fii,@"STO_CUDA_ENTRY STV_DEFAULT"
_Z11unpaddivphiP6float2S0_fii:
.text._Z11unpaddivphiP6float2S0_fii:
        /* <DEDUP_REMOVED lines=19> */
[----:B------:R-:W0:Y:S01]  /*0130*/  LDC.64 R2, c[0x0][0x388] ;  /* 0x0000e200ff027b82 */ /* 0x000e220000000a00 */
[----:B------:R-:W-:Y:S01]  /*0140*/  LEA R0, R7, UR8, 0x1 ;  /* 0x0000000807007c11 */ /* 0x000fe2000f8e08ff */
[----:B------:R-:W-:Y:S02]  /*0150*/  USHF.R.U32.HI UR4, URZ, 0x1, UR8 ;  /* 0x00000001ff047899 */ /* 0x000fe40008011608 */
[----:B------:R-:W-:Y:S01]  /*0160*/  IMAD R8, R8, UR8, RZ ;  /* 0x0000000808087c24 */ /* 0x000fe2000f8e02ff */
[----:B------:R-:W1:Y:S01]  /*0170*/  LDCU.64 UR6, c[0x0][0x358] ;  /* 0x00006b00ff0677ac */ /* 0x000e620008000a00 */
[----:B------:R-:W-:Y:S02]  /*0180*/  LOP3.LUT R5, R0, 0xfffffffe, RZ, 0xc0, !PT ;  /* 0xfffffffe00057812 */ /* 0x000fe400078ec0ff */
[----:B------:R-:W-:Y:S01]  /*0190*/  VIADD R0, R6, UR4 ;  /* 0x0000000406007c36 */ /* 0x000fe20008000000 */
[----:B------:R-:W2:Y:S02]  /*01a0*/  LDCU UR5, c[0x0][0x390] ;  /* 0x00007200ff0577ac */ /* 0x000ea40008000800 */
[----:B------:R-:W-:-:S04]  /*01b0*/  IMAD R5, R8, 0x4, R5 ;  /* 0x0000000408057824 */ /* 0x000fc800078e0205 */
[----:B------:R-:W-:-:S04]  /*01c0*/  IMAD R5, R5, UR8, R0 ;  /* 0x0000000805057c24 */ /* 0x000fc8000f8e0200 */
[----:B0-----:R-:W-:-:S06]  /*01d0*/  IMAD.WIDE R2, R5, 0x8, R2 ;  /* 0x0000000805027825 */ /* 0x001fcc00078e0202 */
[----:B-1----:R-:W3:Y:S01]  /*01e0*/  LDG.E.64 R2, desc[UR6][R2.64] ;  /* 0x0000000602027981 */ /* 0x002ee2000c1e1b00 */
[----:B------:R-:W-:Y:S01]  /*01f0*/  IADD3 R4, PT, PT, R7, -UR4, RZ ;  /* 0x8000000407047c10 */ /* 0x000fe2000fffe0ff */
[----:B------:R-:W-:Y:S01]  /*0200*/  VIADD R0, R6, -UR4 ;  /* 0x8000000406007c36 */ /* 0x000fe20008000000 */
[----:B------:R-:W-:Y:S02]  /*0210*/  BSSY.RECONVERGENT B0, `(.L_x_156) ;  /* 0x0000018000007945 */ /* 0x000fe40003800200 */
[----:B------:R-:W-:Y:S02]  /*0220*/  I2FP.F32.S32 R4, R4 ;  /* 0x0000000400047245 */ /* 0x000fe40000201400 */
[----:B------:R-:W-:-:S03]  /*0230*/  I2FP.F32.S32 R0, R0 ;  /* 0x0000000000007245 */ /* 0x000fc60000201400 */
[----:B--2---:R-:W-:Y:S02]  /*0240*/  FMUL R9, R4, UR5 ;  /* 0x0000000504097c20 */ /* 0x004fe40008400000 */
[----:B------:R-:W-:Y:S02]  /*0250*/  FMUL R5, R0, -UR5 ;  /* 0x8000000500057c20 */ /* 0x000fe40008400000 */
[----:B------:R-:W-:-:S04]  /*0260*/  FMUL R9, R4, R9 ;  /* 0x0000000904097220 */ /* 0x000fc80000400000 */
[----:B------:R-:W-:-:S04]  /*0270*/  FFMA R5, R0, R5, -R9 ;  /* 0x0000000500057223 */ /* 0x000fc80000000809 */
[----:B------:R-:W-:-:S05]  /*0280*/  FMUL R5, R5, 1.4426950216293334961 ;  /* 0x3fb8aa3b05057820 */ /* 0x000fca0000400000 */
[----:B------:R-:W-:-:S13]  /*0290*/  FSETP.GEU.AND P0, PT, R5, -126, PT ;  /* 0xc2fc00000500780b */ /* 0x000fda0003f0e000 */
[----:B------:R-:W-:-:S04]  /*02a0*/  @!P0 FMUL R5, R5, 0.5 ;  /* 0x3f00000005058820 */ /* 0x000fc80000400000 */
[----:B------:R-:W0:Y:S02]  /*02b0*/  MUFU.EX2 R9, R5 ;  /* 0x0000000500097308 */ /* 0x000e240000000800 */
[----:B0-----:R-:W-:-:S06]  /*02c0*/  @!P0 FMUL R9, R9, R9 ;  /* 0x0000000909098220 */ /* 0x001fcc0000400000 */
[----:B------:R-:W0:Y:S02]  /*02d0*/  MUFU.RCP R0, R9 ;  /* 0x0000000900007308 */ /* 0x000e240000001000 */
[----:B0-----:R-:W-:-:S04]  /*02e0*/  FFMA R11, -R9, R0, 1 ;  /* 0x3f800000090b7423 */ /* 0x001fc80000000100 */
[----:B------:R-:W-:Y:S02]  /*02f0*/  FFMA R11, R0, R11, R0 ;  /* 0x0000000b000b7223 */ /* 0x000fe40000000000 */
[----:B---3--:R-:W0:Y:S02]  /*0300*/  FCHK P0, R2, R9 ;  /* 0x0000000902007302 */ /* 0x008e240000000000 */
[----:B------:R-:W-:-:S04]  /*0310*/  FFMA R0, R2, R11, RZ ;  /* 0x0000000b02007223 */ /* 0x000fc800000000ff */
[----:B------:R-:W-:-:S04]  /*0320*/  FFMA R4, -R9, R0, R2 ;  /* 0x0000000009047223 */ /* 0x000fc80000000102 */
[----:B------:R-:W-:Y:S01]  /*0330*/  FFMA R11, R11, R4, R0 ;  /* 0x000000040b0b7223 */ /* 0x000fe20000000000 */
[----:B0-----:R-:W-:Y:S06]  /*0340*/  @!P0 BRA `(.L_x_157) ;  /* 0x0000000000108947 */ /* 0x001fec0003800000 */
[----:B------:R-:W-:Y:S01]  /*0350*/  IMAD.MOV.U32 R5, RZ, RZ, R9 ;  /* 0x000000ffff057224 */ /* 0x000fe200078e0009 */
[----:B------:R-:W-:-:S07]  /*0360*/  MOV R12, 0x380 ;  /* 0x00000380000c7802 */ /* 0x000fce0000000f00 */
[----:B------:R-:W-:Y:S05]  /*0370*/  CALL.REL.NOINC `($__internal_9_$__cuda_sm3x_div_rn_noftz_f32_slowpath) ;  /* 0x0000000000e47944 */ /* 0x000fea0003c00000 */
[----:B------:R-:W-:-:S07]  /*0380*/  MOV R11, R0 ;  /* 0x00000000000b7202 */ /* 0x000fce0000000f00 */
.L_x_157:
[----:B------:R-:W-:Y:S05]  /*0390*/  BSYNC.RECONVERGENT B0 ;  /* 0x0000000000007941 */ /* 0x000fea0003800200 */
.L_x_156:
[----:B------:R-:W0:Y:S01]  /*03a0*/  LDCU UR4, c[0x0][0x394] ;  /* 0x00007280ff0477ac */ /* 0x000e220008000800 */
[----:B------:R-:W-:Y:S01]  /*03b0*/  BSSY.RECONVERGENT B0, `(.L_x_158) ;  /* 0x0000011000007945 */ /* 0x000fe20003800200 */
[----:B0-----:R-:W-:-:S04]  /*03c0*/  UIMAD UR4, UR4, UR4, URZ ;  /* 0x00000004040472a4 */ /* 0x001fc8000f8e02ff */
[----:B------:R-:W-:-:S06]  /*03d0*/  USHF.L.U32 UR4, UR4, 0x2, URZ ;  /* 0x0000000204047899 */ /* 0x000fcc00080006ff */
[----:B------:R-:W-:-:S04]  /*03e0*/  I2FP.F32.U32 R10, UR4 ;  /* 0x00000004000a7c45 */ /* 0x000fc80008201000 */
        /* <DEDUP_REMOVED lines=9> */
[----:B------:R-:W-:Y:S01]  /*0480*/  MOV R12, 0x4b0 ;  /* 0x000004b0000c7802 */ /* 0x000fe20000000f00 */
[----:B------:R-:W-:-:S07]  /*0490*/  IMAD.MOV.U32 R5, RZ, RZ, R10 ;  /* 0x000000ffff057224 */ /* 0x000fce00078e000a */
[----:B------:R-:W-:Y:S05]  /*04a0*/  CALL.REL.NOINC `($__internal_9_$__cuda_sm3x_div_rn_noftz_f32_slowpath) ;  /* 0x0000000000987944 */ /* 0x000fea0003c00000 */
[----:B------:R-:W-:-:S07]  /*04b0*/  MOV R4, R0 ;  /* 0x0000000000047202 */ /* 0x000fce0000000f00 */
.L_x_159:
[----:B------:R-:W-:Y:S05]  /*04c0*/  BSYNC.RECONVERGENT B0 ;  /* 0x0000000000007941 */ /* 0x000fea0003800200 */
.L_x_158:
[----:B------:R-:W0:Y:S01]  /*04d0*/  MUFU.RCP R0, R9 ;  /* 0x0000000900007308 */ /* 0x000e220000001000 */
[----:B------:R-:W1:Y:S01]  /*04e0*/  LDC.64 R12, c[0x0][0x380] ;  /* 0x0000e000ff0c7b82 */ /* 0x000e620000000a00 */
[----:B------:R-:W2:Y:S01]  /*04f0*/  LDCU UR4, c[0x0][0x394] ;  /* 0x00007280ff0477ac */ /* 0x000ea20008000800 */
[----:B------:R-:W-:Y:S01]  /*0500*/  IMAD.IADD R7, R7, 0x1, R8 ;  /* 0x0000000107077824 */ /* 0x000fe200078e0208 */
[----:B------:R-:W-:Y:S04]  /*0510*/  BSSY.RECONVERGENT B0, `(.L_x_160) ;  /* 0x000000f000007945 */ /* 0x000fe80003800200 */
[----:B------:R-:W3:Y:S01]  /*0520*/  FCHK P0, R3, R9 ;  /* 0x0000000903007302 */ /* 0x000ee20000000000 */
[----:B0-----:R-:W-:Y:S01]  /*0530*/  FFMA R5, -R9, R0, 1 ;  /* 0x3f80000009057423 */ /* 0x001fe20000000100 */
[----:B--2---:R-:W-:-:S03]  /*0540*/  IMAD R7, R7, UR4, R6 ;  /* 0x0000000407077c24 */ /* 0x004fc6000f8e0206 */
[----:B------:R-:W-:-:S04]  /*0550*/  FFMA R11, R0, R5, R0 ;  /* 0x00000005000b7223 */ /* 0x000fc80000000000 */
[----:B------:R-:W-:Y:S01]  /*0560*/  FFMA R0, R3, R11, RZ ;  /* 0x0000000b03007223 */ /* 0x000fe200000000ff */
[----:B-1----:R-:W-:-:S04]  /*0570*/  IMAD.WIDE R6, R7, 0x8, R12 ;  /* 0x0000000807067825 */ /* 0x002fc800078e020c */
[----:B------:R-:W-:-:S04]  /*0580*/  FFMA R5, -R9, R0, R3 ;  /* 0x0000000009057223 */ /* 0x000fc80000000103 */
[----:B------:R-:W-:Y:S01]  /*0590*/  FFMA R2, R11, R5, R0 ;  /* 0x000000050b027223 */ /* 0x000fe20000000000 */
[----:B---3--:R-:W-:Y:S06]  /*05a0*/  @!P0 BRA `(.L_x_161) ;  /* 0x0000000000148947 */ /* 0x008fec0003800000 */
[----:B------:R-:W-:Y:S01]  /*05b0*/  IMAD.MOV.U32 R2, RZ, RZ, R3 ;  /* 0x000000ffff027224 */ /* 0x000fe200078e0003 */
[----:B------:R-:W-:Y:S02]  /*05c0*/  MOV R5, R9 ;  /* 0x0000000900057202 */ /* 0x000fe40000000f00 */
[----:B------:R-:W-:-:S07]  /*05d0*/  MOV R12, 0x5f0 ;  /* 0x000005f0000c7802 */ /* 0x000fce0000000f00 */
[----:B------:R-:W-:Y:S05]  /*05e0*/  CALL.REL.NOINC `($__internal_9_$__cuda_sm3x_div_rn_noftz_f32_slowpath) ;  /* 0x0000000000487944 */ /* 0x000fea0003c00000 */
[----:B------:R-:W-:-:S07]  /*05f0*/  IMAD.MOV.U32 R2, RZ, RZ, R0 ;  /* 0x000000ffff027224 */ /* 0x000fce00078e0000 */
.L_x_161:
[----:B------:R-:W-:Y:S05]  /*0600*/  BSYNC.RECONVERGENT B0 ;  /* 0x0000000000007941 */ /* 0x000fea0003800200 */
.L_x_160:
        /* <DEDUP_REMOVED lines=11> */
[----:B------:R-:W-:Y:S05]  /*06c0*/  CALL.REL.NOINC `($__internal_9_$__cuda_sm3x_div_rn_noftz_f32_slowpath) ;  /* 0x0000000000107944 */ /* 0x000fea0003c00000 */
[----:B------:R-:W-:-:S07]  /*06d0*/  MOV R5, R0 ;  /* 0x0000000000057202 */ /* 0x000fce0000000f00 */
.L_x_163:
[----:B------:R-:W-:Y:S05]  /*06e0*/  BSYNC.RECONVERGENT B0 ;  /* 0x0000000000007941 */ /* 0x000fea0003800200 */
.L_x_162:
[----:B------:R-:W-:Y:S01]  /*06f0*/  STG.E.64 desc[UR6][R6.64], R4 ;  /* 0x0000000406007986 */ /* 0x000fe2000c101b06 */
[----:B------:R-:W-:Y:S05]  /*0700*/  EXIT ;  /* 0x000000000000794d */ /* 0x000fea0003800000 */
        .weak           $__internal_9_$__cuda_sm3x_div_rn_noftz_f32_slowpath
        .type           $__internal_9_$__cuda_sm3x_div_rn_noftz_f32_slowpath,@function
        .size           $__internal_9_$__cuda_sm3x_div_rn_noftz_f32_slowpath,(.L_x_205 - $__internal_9_$__cuda_sm3x_div_rn_noftz_f32_slowpath)
$__internal_9_$__cuda_sm3x_div_rn_noftz_f32_slowpath:
        /* <DEDUP_REMOVED lines=34> */
.L_x_165:
[----:B------:R-:W-:Y:S01]  /*0930*/  LEA R0, R13, 0xc0800000, 0x17 ;  /* 0xc08000000d007811 */ /* 0x000fe200078eb8ff */
[----:B------:R-:W-:Y:S01]  /*0940*/  VIADD R14, R14, 0xffffff81 ;  /* 0xffffff810e0e7836 */ /* 0x000fe20000000000 */
[----:B------:R-:W-:Y:S03]  /*0950*/  BSSY.RECONVERGENT B2, `(.L_x_170) ;  /* 0x0000035000027945 */ /* 0x000fe60003800200 */
[----:B------:R-:W-:Y:S02]  /*0960*/  IMAD.IADD R15, R5, 0x1, -R0 ;  /* 0x00000001050f7824 */ /* 0x000fe400078e0a00 */
[C---:B------:R-:W-:Y:S01]  /*0970*/  IMAD R0, R14.reuse, -0x800000, R2 ;  /* 0xff8000000e007824 */ /* 0x040fe200078e0202 */
[----:B------:R-:W-:Y:S01]  /*0980*/  IADD3 R14, PT, PT, R14, 0x7f, -R13 ;  /* 0x0000007f0e0e7810 */ /* 0x000fe20007ffe80d */
[----:B------:R-:W0:Y:S01]  /*0990*/  MUFU.RCP R5, R15 ;  /* 0x0000000f00057308 */ /* 0x000e220000001000 */
[----:B------:R-:W-:-:S02]  /*09a0*/  FADD.FTZ R17, -R15, -RZ ;  /* 0x800000ff0f117221 */ /* 0x000fc40000010100 */
[----:B------:R-:W-:Y:S02]  /*09b0*/  IADD3 R11, PT, PT, R14, R11, RZ ;  /* 0x0000000b0e0b7210 */ /* 0x000fe40007ffe0ff */
        /* <DEDUP_REMOVED lines=20> */
[-CC-:B------:R-:W-:Y:S01]  /*0b00*/  FFMA.RZ R2, R5, R17.reuse, R16.reuse ;  /* 0x0000001105027223 */ /* 0x180fe2000000c010 */
[C---:B------:R-:W-:Y:S02]  /*0b10*/  IADD3 R14, PT, PT, R13.reuse, 0x20, RZ ;  /* 0x000000200d0e7810 */ /* 0x040fe40007ffe0ff */
[----:B------:R-:W-:Y:S02]  /*0b20*/  ISETP.NE.AND P2, PT, R13, RZ, PT ;  /* 0x000000ff0d00720c */ /* 0x000fe40003f45270 */
[----:B------:R-:W-:Y:S01]  /*0b30*/  LOP3.LUT R11, R2, 0x7fffff, RZ, 0xc0, !PT ;  /* 0x007fffff020b7812 */ /* 0x000fe200078ec0ff */
[CCC-:B------:R-:W-:Y:S01]  /*0b40*/  FFMA.RP R2, R5.reuse, R17.reuse, R16.reuse ;  /* 0x0000001105027223 */ /* 0x1c0fe20000008010 */
[----:B------:R-:W-:Y:S01]  /*0b50*/  FFMA.RM R5, R5, R17, R16 ;  /* 0x0000001105057223 */ /* 0x000fe20000004010 */
[----:B------:R-:W-:Y:S01]  /*0b60*/  ISETP.NE.AND P1, PT, R13, RZ, PT ;  /* 0x000000ff0d00720c */ /* 0x000fe20003f25270 */
[----:B------:R-:W-:Y:S01]  /*0b70*/  IMAD.MOV R13, RZ, RZ, -R13 ;  /* 0x000000ffff0d7224 */ /* 0x000fe200078e0a0d */
        /* <DEDUP_REMOVED lines=10> */
[----:B------:R-:W-:-:S04]  /*0c20*/  LOP3.LUT R5, R5, R2, RZ, 0xc0, !PT ;  /* 0x0000000205057212 */ /* 0x000fc800078ec0ff */
[----:B------:R-:W-:-:S04]  /*0c30*/  IADD3 R5, PT, PT, R14, R5, RZ ;  /* 0x000000050e057210 */ /* 0x000fc80007ffe0ff */
[----:B------:R-:W-:Y:S01]  /*0c40*/  LOP3.LUT R0, R5, R0, RZ, 0xfc, !PT ;  /* 0x0000000005007212 */ /* 0x000fe200078efcff */
[----:B------:R-:W-:Y:S06]  /*0c50*/  BRA `(.L_x_173) ;  /* 0x0000000000107947 */ /* 0x000fec0003800000 */
.L_x_172:
[----:B------:R-:W-:-:S04]  /*0c60*/  LOP3.LUT R0, R0, 0x80000000, RZ, 0xc0, !PT ;  /* 0x8000000000007812 */ /* 0x000fc800078ec0ff */
[----:B------:R-:W-:Y:S01]  /*0c70*/  LOP3.LUT R0, R0, 0x7f800000, RZ, 0xfc, !PT ;  /* 0x7f80000000007812 */ /* 0x000fe200078efcff */
[----:B------:R-:W-:Y:S06]  /*0c80*/  BRA `(.L_x_173) ;  /* 0x0000000000047947 */ /* 0x000fec0003800000 */
.L_x_171:
[----:B------:R-:W-:-:S07]  /*0c90*/  IMAD R0, R11, 0x800000, R0 ;  /* 0x008000000b007824 */ /* 0x000fce00078e0200 */
.L_x_173:
[----:B------:R-:W-:Y:S05]  /*0ca0*/  BSYNC.RECONVERGENT B2 ;  /* 0x0000000000027941 */ /* 0x000fea0003800200 */
.L_x_170:
[----:B------:R-:W-:Y:S05]  /*0cb0*/  BRA `(.L_x_174) ;  /* 0x0000000000207947 */ /* 0x000fea0003800000 */
.L_x_169:
[----:B------:R-:W-:-:S04]  /*0cc0*/  LOP3.LUT R0, R5, 0x80000000, R2, 0x48, !PT ;  /* 0x8000000005007812 */ /* 0x000fc800078e4802 */
[----:B------:R-:W-:Y:S01]  /*0cd0*/  LOP3.LUT R0, R0, 0x7f800000, RZ, 0xfc, !PT ;  /* 0x7f80000000007812 */ /* 0x000fe200078efcff */
[----:B------:R-:W-:Y:S06]  /*0ce0*/  BRA `(.L_x_174) ;  /* 0x0000000000147947 */ /* 0x000fec0003800000 */
.L_x_168:
[----:B------:R-:W-:Y:S01]  /*0cf0*/  LOP3.LUT R0, R5, 0x80000000, R2, 0x48, !PT ;  /* 0x8000000005007812 */ /* 0x000fe200078e4802 */
[----:B------:R-:W-:Y:S06]  /*0d00*/  BRA `(.L_x_174) ;  /* 0x00000000000c7947 */ /* 0x000fec0003800000 */
.L_x_167:
[----:B------:R-:W0:Y:S01]  /*0d10*/  MUFU.RSQ R0, -QNAN ;  /* 0xffc0000000007908 */ /* 0x000e220000001400 */
[----:B------:R-:W-:Y:S05]  /*0d20*/  BRA `(.L_x_174) ;  /* 0x0000000000047947 */ /* 0x000fea0003800000 */
.L_x_166:
[----:B------:R-:W-:-:S07]  /*0d30*/  FADD.FTZ R0, R2, R5 ;  /* 0x0000000502007221 */ /* 0x000fce0000010000 */
.L_x_174:
[----:B------:R-:W-:Y:S05]  /*0d40*/  BSYNC.RECONVERGENT B1 ;  /* 0x0000000000017941 */ /* 0x000fea0003800200 */
.L_x_164:
[----:B------:R-:W-:-:S04]  /*0d50*/  HFMA2 R13, -RZ, RZ, 0, 0 ;  /* 0x00000000ff0d7431 */ /* 0x000fc800000001ff */
[----:B0-----:R-:W-:Y:S05]  /*0d60*/  RET.REL.NODEC R12 `(_Z11unpaddivphiP6float2S0_fii) ;  /* 0xfffffff00ca47950 */ /* 0x001fea0003c3ffff */
.L_x_175:
        /* <DEDUP_REMOVED lines=9> */
.L_x_205:


//--------------------- .text._Z6divphiP6float2S0_fii --------------------------
	.section	.text._Z6divphiP6float2S0_fii,"ax",@progbits
	.align	128
        .global         _Z6divphiP6float2S0_fii
        .type           _Z6divphiP6float2S0_fii,@function
        .size           _Z6divphiP6float2S0_fii,(.L_x_206 - _Z6divphiP6float2S0_fii)
        .other          _Z6divphiP6float2S0_fii,@"STO_CUDA_ENTRY STV_DEFAULT"
_Z6divphiP6float2S0_fii:
.text._Z6divphiP6float2S0_fii:
        /* <DEDUP_REMOVED lines=20> */
[----:B------:R-:W-:Y:S01]  /*0140*/  IMAD R8, R8, UR4, RZ ;  /* 0x0000000408087c24 */ /* 0x000fe2000f8e02ff */
[----:B------:R-:W1:Y:S03]  /*0150*/  LDCU.64 UR6, c[0x0][0x358] ;  /* 0x00006b00ff0677ac */ /* 0x000e660008000a00 */
[----:B------:R-:W-:Y:S01]  /*0160*/  IMAD.IADD R5, R7, 0x1, R8 ;  /* 0x0000000107057824 */ /* 0x000fe200078e0208 */
[----:B------:R-:W2:Y:S03]  /*0170*/  LDCU UR5, c[0x0][0x390] ;  /* 0x00007200ff0577ac */ /* 0x000ea60008000800 */
[----:B------:R-:W-:-:S04]  /*0180*/  IMAD R5, R5, UR4, R6 ;  /* 0x0000000405057c24 */ /* 0x000fc8000f8e0206 */
[----:B0-----:R-:W-:-:S06]  /*0190*/  IMAD.WIDE R2, R5, 0x8, R2 ;  /* 0x0000000805027825 */ /* 0x001fcc00078e0202 */
[----:B-1----:R-:W3:Y:S01]  /*01a0*/  LDG.E.64 R2, desc[UR6][R2.64] ;  /* 0x0000000602027981 */ /* 0x002ee2000c1e1b00 */
[----:B------:R-:W-:Y:S01]  /*01b0*/  USHF.R.U32.HI UR4, URZ, 0x1, UR4 ;  /* 0x00000001ff047899 */ /* 0x000fe20008011604 */
[----:B------:R-:W-:Y:S05]  /*01c0*/  BSSY.RECONVERGENT B0, `(.L_x_176) ;  /* 0x000001a000007945 */ /* 0x000fea0003800200 */
[----:B------:R-:W-:Y:S01]  /*01d0*/  VIADD R4, R7, -UR4 ;  /* 0x8000000407047c36 */ /* 0x000fe20008000000 */
[----:B------:R-:W-:-:S04]  /*01e0*/  IADD3 R0, PT, PT, R6, -UR4, RZ ;  /* 0x8000000406007c10 */ /* 0x000fc8000fffe0ff */
        /* <DEDUP_REMOVED lines=21> */
[----:B------:R-:W-:Y:S05]  /*0340*/  CALL.REL.NOINC `($__internal_10_$__cuda_sm3x_div_rn_noftz_f32_slowpath) ;  /* 0x0000000000f07944 */ /* 0x000fea0003c00000 */
[----:B------:R-:W-:-:S07]  /*0350*/  IMAD.MOV.U32 R11, RZ, RZ, R0 ;  /* 0x000000ffff0b7224 */ /* 0x000fce00078e0000 */
.L_x_177:
[----:B------:R-:W-:Y:S05]  /*0360*/  BSYNC.RECONVERGENT B0 ;  /* 0x0000000000007941 */ /* 0x000fea0003800200 */
.L_x_176:
        /* <DEDUP_REMOVED lines=13> */
[----:B------:R-:W-:Y:S01]  /*0440*/  MOV R2, R11 ;  /* 0x0000000b00027202 */ /* 0x000fe20000000f00 */
[----:B------:R-:W-:Y:S01]  /*0450*/  IMAD.MOV.U32 R5, RZ, RZ, R10 ;  /* 0x000000ffff057224 */ /* 0x000fe200078e000a */
[----:B------:R-:W-:-:S07]  /*0460*/  MOV R12, 0x480 ;  /* 0x00000480000c7802 */ /* 0x000fce0000000f00 */
[----:B------:R-:W-:Y:S05]  /*0470*/  CALL.REL.NOINC `($__internal_10_$__cuda_sm3x_div_rn_noftz_f32_slowpath) ;  /* 0x0000000000a47944 */ /* 0x000fea0003c00000 */
[----:B------:R-:W-:-:S07]  /*0480*/  IMAD.MOV.U32 R4, RZ, RZ, R0 ;  /* 0x000000ffff047224 */ /* 0x000fce00078e0000 */
.L_x_179:
[----:B------:R-:W-:Y:S05]  /*0490*/  BSYNC.RECONVERGENT B0 ;  /* 0x0000000000007941 */ /* 0x000fea0003800200 */
.L_x_178:
[----:B------:R-:W0:Y:S01]  /*04a0*/  LDCU UR5, c[0x0][0x394] ;  /* 0x00007280ff0577ac */ /* 0x000e220008000800 */
[----:B------:R-:W1:Y:S01]  /*04b0*/  MUFU.RCP R0, R9 ;  /* 0x0000000900007308 */ /* 0x000e620000001000 */
[----:B------:R-:W2:Y:S01]  /*04c0*/  LDC.64 R12, c[0x0][0x380] ;  /* 0x0000e000ff0c7b82 */ /* 0x000ea20000000a00 */
[----:B------:R-:W-:Y:S01]  /*04d0*/  VIADD R6, R6, UR4 ;  /* 0x0000000406067c36 */ /* 0x000fe20008000000 */
[----:B------:R-:W-:Y:S05]  /*04e0*/  BSSY.RECONVERGENT B0, `(.L_x_180) ;  /* 0x0000012000007945 */ /* 0x000fea0003800200 */
[----:B------:R-:W3:Y:S01]  /*04f0*/  FCHK P0, R3, R9 ;  /* 0x0000000903007302 */ /* 0x000ee20000000000 */
[----:B0-----:R-:W-:Y:S01]  /*0500*/  LEA R7, R7, UR5, 0x1 ;  /* 0x0000000507077c11 */ /* 0x001fe2000f8e08ff */
[----:B-1----:R-:W-:-:S03]  /*0510*/  FFMA R5, -R9, R0, 1 ;  /* 0x3f80000009057423 */ /* 0x002fc60000000100 */
[----:B------:R-:W-:Y:S01]  /*0520*/  LOP3.LUT R7, R7, 0xfffffffe, RZ, 0xc0, !PT ;  /* 0xfffffffe07077812 */ /* 0x000fe200078ec0ff */
[----:B------:R-:W-:-:S03]  /*0530*/  FFMA R11, R0, R5, R0 ;  /* 0x00000005000b7223 */ /* 0x000fc60000000000 */
[----:B------:R-:W-:Y:S01]  /*0540*/  LEA R7, R8, R7, 0x2 ;  /* 0x0000000708077211 */ /* 0x000fe200078e10ff */
[----:B------:R-:W-:-:S04]  /*0550*/  FFMA R0, R3, R11, RZ ;  /* 0x0000000b03007223 */ /* 0x000fc800000000ff */
[----:B------:R-:W-:Y:S01]  /*0560*/  FFMA R5, -R9, R0, R3 ;  /* 0x0000000009057223 */ /* 0x000fe20000000103 */
[----:B------:R-:W-:-:S03]  /*0570*/  IMAD R7, R7, UR5, R6 ;  /* 0x0000000507077c24 */ /* 0x000fc6000f8e0206 */
[----:B------:R-:W-:Y:S01]  /*0580*/  FFMA R2, R11, R5, R0 ;  /* 0x000000050b027223 */ /* 0x000fe20000000000 */
[----:B--2---:R-:W-:Y:S01]  /*0590*/  IMAD.WIDE R6, R7, 0x8, R12 ;  /* 0x0000000807067825 */ /* 0x004fe200078e020c */
[----:B---3--:R-:W-:Y:S06]  /*05a0*/  @!P0 BRA `(.L_x_181) ;  /* 0x0000000000148947 */ /* 0x008fec0003800000 */
[----:B------:R-:W-:Y:S01]  /*05b0*/  IMAD.MOV.U32 R2, RZ, RZ, R3 ;  /* 0x000000ffff027224 */ /* 0x000fe200078e0003 */
[----:B------:R-:W-:Y:S02]  /*05c0*/  MOV R5, R9 ;  /* 0x0000000900057202 */ /* 0x000fe40000000f00 */
[----:B------:R-:W-:-:S07]  /*05d0*/  MOV R12, 0x5f0 ;  /* 0x000005f0000c7802 */ /* 0x000fce0000000f00 */
[----:B------:R-:W-:Y:S05]  /*05e0*/  CALL.REL.NOINC `($__internal_10_$__cuda_sm3x_div_rn_noftz_f32_slowpath) ;  /* 0x0000000000487944 */ /* 0x000fea0003c00000 */
[----:B------:R-:W-:-:S07]  /*05f0*/  IMAD.MOV.U32 R2, RZ, RZ, R0 ;  /* 0x000000ffff027224 */ /* 0x000fce00078e0000 */
.L_x_181:
[----:B------:R-:W-:Y:S05]  /*0600*/  BSYNC.RECONVERGENT B0 ;  /* 0x0000000000007941 */ /* 0x000fea0003800200 */
.L_x_180:
        /* <DEDUP_REMOVED lines=11> */
[----:B------:R-:W-:Y:S05]  /*06c0*/  CALL.REL.NOINC `($__internal_10_$__cuda_sm3x_div_rn_noftz_f32_slowpath) ;  /* 0x0000000000107944 */ /* 0x000fea0003c00000 */
[----:B------:R-:W-:-:S07]  /*06d0*/  MOV R5, R0 ;  /* 0x0000000000057202 */ /* 0x000fce0000000f00 */
.L_x_183:
[----:B------:R-:W-:Y:S05]  /*06e0*/  BSYNC.RECONVERGENT B0 ;  /* 0x0000000000007941 */ /* 0x000fea0003800200 */
.L_x_182:
[----:B------:R-:W-:Y:S01]  /*06f0*/  STG.E.64 desc[UR6][R6.64], R4 ;  /* 0x0000000406007986 */ /* 0x000fe2000c101b06 */
[----:B------:R-:W-:Y:S05]  /*0700*/  EXIT ;  /* 0x000000000000794d */ /* 0x000fea0003800000 */
        .weak           $__internal_10_$__cuda_sm3x_div_rn_noftz_f32_slowpath
        .type           $__internal_10_$__cuda_sm3x_div_rn_noftz_f32_slowpath,@function
        .size           $__internal_10_$__cuda_sm3x_div_rn_noftz_f32_slowpath,(.L_x_206 - $__internal_10_$__cuda_sm3x_div_rn_noftz_f32_slowpath)
$__internal_10_$__cuda_sm3x_div_rn_noftz_f32_slowpath:
        /* <DEDUP_REMOVED lines=34> */
.L_x_185:
        /* <DEDUP_REMOVED lines=51> */
.L_x_192:
[----:B------:R-:W-:-:S04]  /*0c60*/  LOP3.LUT R0, R0, 0x80000000, RZ, 0xc0, !PT ;  /* 0x8000000000007812 */ /* 0x000fc800078ec0ff */
[----:B------:R-:W-:Y:S01]  /*0c70*/  LOP3.LUT R0, R0, 0x7f800000, RZ, 0xfc, !PT ;  /* 0x7f80000000007812 */ /* 0x000fe200078efcff */
[----:B------:R-:W-:Y:S06]  /*0c80*/  BRA `(.L_x_193) ;  /* 0x0000000000047947 */ /* 0x000fec0003800000 */
.L_x_191:
[----:B------:R-:W-:-:S07]  /*0c90*/  IMAD R0, R11, 0x800000, R0 ;  /* 0x008000000b007824 */ /* 0x000fce00078e0200 */
.L_x_193:
[----:B------:R-:W-:Y:S05]  /*0ca0*/  BSYNC.RECONVERGENT B2 ;  /* 0x0000000000027941 */ /* 0x000fea0003800200 */
.L_x_190:
[----:B------:R-:W-:Y:S05]  /*0cb0*/  BRA `(.L_x_194) ;  /* 0x0000000000207947 */ /* 0x000fea0003800000 */
.L_x_189:
[----:B------:R-:W-:-:S04]  /*0cc0*/  LOP3.LUT R0, R5, 0x80000000, R2, 0x48, !PT ;  /* 0x8000000005007812 */ /* 0x000fc800078e4802 */
[----:B------:R-:W-:Y:S01]  /*0cd0*/  LOP3.LUT R0, R0, 0x7f800000, RZ, 0xfc, !PT ;  /* 0x7f80000000007812 */ /* 0x000fe200078efcff */
[----:B------:R-:W-:Y:S06]  /*0ce0*/  BRA `(.L_x_194) ;  /* 0x0000000000147947 */ /* 0x000fec0003800000 */
.L_x_188:
[----:B------:R-:W-:Y:S01]  /*0cf0*/  LOP3.LUT R0, R5, 0x80000000, R2, 0x48, !PT ;  /* 0x8000000005007812 */ /* 0x000fe200078e4802 */
[----:B------:R-:W-:Y:S06]  /*0d00*/  BRA `(.L_x_194) ;  /* 0x00000000000c7947 */ /* 0x000fec0003800000 */
.L_x_187:
[----:B------:R-:W0:Y:S01]  /*0d10*/  MUFU.RSQ R0, -QNAN ;  /* 0xffc0000000007908 */ /* 0x000e220000001400 */
[----:B------:R-:W-:Y:S05]  /*0d20*/  BRA `(.L_x_194) ;  /* 0x0000000000047947 */ /* 0x000fea0003800000 */
.L_x_186:
[----:B------:R-:W-:-:S07]  /*0d30*/  FADD.FTZ R0, R2, R5 ;  /* 0x0000000502007221 */ /* 0x000fce0000010000 */
.L_x_194:
[----:B------:R-:W-:Y:S05]  /*0d40*/  BSYNC.RECONVERGENT B1 ;  /* 0x0000000000017941 */ /* 0x000fea0003800200 */
.L_x_184:
[----:B------:R-:W-:-:S04]  /*0d50*/  HFMA2 R13, -RZ, RZ, 0, 0 ;  /* 0x00000000ff0d7431 */ /* 0x000fc800000001ff */
[----:B0-----:R-:W-:Y:S05]  /*0d60*/  RET.REL.NODEC R12 `(_Z6divphiP6float2S0_fii) ;  /* 0xfffffff00ca47950 */ /* 0x001fea0003c3ffff */
.L_x_195:
        /* <DEDUP_REMOVED lines=9> */
.L_x_206:


//--------------------- .nv.global.init           --------------------------
	.section	.nv.global.init,"aw",@progbits
	.align	4
.nv.global.init:
	.type		__cudart_i2opi_f,@object
	.size		__cudart_i2opi_f,(.L_0 - __cudart_i2opi_f)
__cudart_i2opi_f:
        /*0000*/ 	.byte	0x41, 0x90, 0x43, 0x3c, 0x99, 0x95, 0x62, 0xdb, 0xc0, 0xdd, 0x34, 0xf5, 0xd1, 0x57, 0x27, 0xfc
        /*0010*/ 	.byte	0x29, 0x15, 0x44, 0x4e, 0x6e, 0x83, 0xf9, 0xa2
.L_0:


//--------------------- .nv.shared.reserved.0     --------------------------
	.section	.nv.shared.reserved.0,"aw",@nobits
	.weak		__nv_reservedSMEM_offset_0_alias
	.size		__nv_reservedSMEM_offset_0_alias, 0, 64
	.other		__nv_reservedSMEM_offset_0_alias,@"STO_CUDA_RESERVED_SHARED STV_DEFAULT"
__nv_reservedSMEM_offset_0_alias:
	.zero		0
	.zero		64


//--------------------- .nv.constant0._Z4pad2P6float2ii --------------------------
	.section	.nv.constant0._Z4pad2P6float2ii,"a",@progbits
	.sectionflags	@""
	.align	4
.nv.constant0._Z4pad2P6float2ii:
	.zero		912


//--------------------- .nv.constant0._Z3padP6float2iii --------------------------
	.section	.nv.constant0._Z3padP6float2iii,"a",@progbits
	.sectionflags	@""
	.align	4
.nv.constant0._Z3padP6float2iii:
	.zero		916


//--------------------- .nv.constant0._Z11applyfilterP6float2iii --------------------------
	.section	.nv.constant0._Z11applyfilterP6float2iii,"a",@progbits
	.sectionflags	@""
	.align	4
.nv.constant0._Z11applyfilterP6float2iii:
	.zero		916


//--------------------- .nv.constant0._Z4circP6float2fii --------------------------
	.section	.nv.constant0._Z4circP6float2fii,"a",@progbits
	.sectionflags	@""
	.align	4
.nv.constant0._Z4circP6float2fii:
	.zero		916


//--------------------- .nv.constant0._Z7scatterP6float2S0_PfS1_ifiii --------------------------
	.section	.nv.constant0._Z7scatterP6float2S0_PfS1_ifiii,"a",@progbits
	.sectionflags	@""
	.align	4
.nv.constant0._Z7scatterP6float2S0_PfS1_ifiii:
	.zero		948


//--------------------- .nv.constant0._Z6gatherP6float2S0_PfS1_ifiii --------------------------
	.section	.nv.constant0._Z6gatherP6float2S0_PfS1_ifiii,"a",@progbits
	.sectionflags	@""
	.align	4
.nv.constant0._Z6gatherP6float2S0_PfS1_ifiii:
	.zero		948


//--------------------- .nv.constant0._Z6takexyPfS_S_ii --------------------------
	.section	.nv.constant0._Z6takexyPfS_S_ii,"a",@progbits
	.sectionflags	@""
	.align	4
.nv.constant0._Z6takexyPfS_S_ii:
	.zero		928


//--------------------- .nv.constant0._Z7wrapadjP6float2iii --------------------------
	.section	.nv.constant0._Z7wrapadjP6float2iii,"a",@progbits
	.sectionflags	@""
	.align	4
.nv.constant0._Z7wrapadjP6float2iii:
	.zero		916


//--------------------- .nv.constant0._Z4wrapP6float2iii --------------------------
	.section	.nv.constant0._Z4wrapP6float2iii,"a",@progbits
	.sectionflags	@""
	.align	4
.nv.constant0._Z4wrapP6float2iii:
	.zero		916


//--------------------- .nv.constant0._Z10fftshift1cP6float2iii --------------------------
	.section	.nv.constant0._Z10fftshift1cP6float2iii,"a",@progbits
	.sectionflags	@""
	.align	4
.nv.constant0._Z10fftshift1cP6float2iii:
	.zero		916


//--------------------- .nv.constant0._Z9fftshiftcP6float2ii --------------------------
	.section	.nv.constant0._Z9fftshiftcP6float2ii,"a",@progbits
	.sectionflags	@""
	.align	4
.nv.constant0._Z9fftshiftcP6float2ii:
	.zero		912


//--------------------- .nv.constant0._Z11unpaddivphiP6float2S0_fii --------------------------
	.section	.nv.constant0._Z11unpaddivphiP6float2S0_fii,"a",@progbits
	.sectionflags	@""
	.align	4
.nv.constant0._Z11unpaddivphiP6float2S0_fii:
	.zero		924


//--------------------- .nv.constant0._Z6divphiP6float2S0_fii --------------------------
	.section	.nv.constant0._Z6divphiP6float2S0_fii,"a",@progbits
	.sectionflags	@""
	.align	4
.nv.constant0._Z6divphiP6float2S0_fii:
	.zero		924


//--------------------- SYMBOLS --------------------------

	.type		.nv.reservedSmem.offset0,@object
	.size		.nv.reservedSmem.offset0,0x4
